//
// Generated by NVIDIA NVVM Compiler
//
// Compiler Build ID: CL-36424714
// Cuda compilation tools, release 13.0, V13.0.88
// Based on NVVM 20.0.0
//

.version 9.0
.target sm_100
.address_size 64

	// .globl	_Z8setToValPhii
// _ZZ9transposePfS_iiE5block has been demoted

.visible .entry _Z8setToValPhii(
	.param .u64 .ptr .align 1 _Z8setToValPhii_param_0,
	.param .u32 _Z8setToValPhii_param_1,
	.param .u32 _Z8setToValPhii_param_2
)
{
	.reg .pred 	%p<2>;
	.reg .b32 	%r<7>;
	.reg .b64 	%rd<5>;

	ld.param.u64 	%rd1, [_Z8setToValPhii_param_0];
	ld.param.u32 	%r3, [_Z8setToValPhii_param_1];
	ld.param.u32 	%r2, [_Z8setToValPhii_param_2];
	mov.u32 	%r4, %ntid.x;
	mov.u32 	%r5, %ctaid.x;
	mov.u32 	%r6, %tid.x;
	mad.lo.s32 	%r1, %r4, %r5, %r6;
	setp.ge.s32 	%p1, %r1, %r3;
	@%p1 bra 	$L__BB0_2;
	cvta.to.global.u64 	%rd2, %rd1;
	cvt.s64.s32 	%rd3, %r1;
	add.s64 	%rd4, %rd2, %rd3;
	st.global.u8 	[%rd4], %r2;
$L__BB0_2:
	ret;

}
	// .globl	_Z7conv3x3PhS_iiPf
.visible .entry _Z7conv3x3PhS_iiPf(
	.param .u64 .ptr .align 1 _Z7conv3x3PhS_iiPf_param_0,
	.param .u64 .ptr .align 1 _Z7conv3x3PhS_iiPf_param_1,
	.param .u32 _Z7conv3x3PhS_iiPf_param_2,
	.param .u32 _Z7conv3x3PhS_iiPf_param_3,
	.param .u64 .ptr .align 1 _Z7conv3x3PhS_iiPf_param_4
)
{
	.reg .pred 	%p<29>;
	.reg .b16 	%rs<15>;
	.reg .b32 	%r<29>;
	.reg .b32 	%f<47>;
	.reg .b64 	%rd<27>;

	ld.param.u64 	%rd4, [_Z7conv3x3PhS_iiPf_param_0];
	ld.param.u64 	%rd3, [_Z7conv3x3PhS_iiPf_param_1];
	ld.param.u32 	%r18, [_Z7conv3x3PhS_iiPf_param_2];
	ld.param.u32 	%r17, [_Z7conv3x3PhS_iiPf_param_3];
	ld.param.u64 	%rd5, [_Z7conv3x3PhS_iiPf_param_4];
	cvta.to.global.u64 	%rd1, %rd4;
	cvta.to.global.u64 	%rd2, %rd5;
	mov.u32 	%r19, %ntid.x;
	mov.u32 	%r20, %ctaid.x;
	mov.u32 	%r21, %tid.x;
	mad.lo.s32 	%r1, %r19, %r20, %r21;
	mov.u32 	%r22, %ntid.y;
	mov.u32 	%r23, %ctaid.y;
	mov.u32 	%r24, %tid.y;
	mad.lo.s32 	%r25, %r22, %r23, %r24;
	mul.lo.s32 	%r26, %r18, %r25;
	shl.b32 	%r2, %r26, 2;
	add.s32 	%r3, %r2, %r1;
	mul.lo.s32 	%r27, %r18, %r17;
	shl.b32 	%r4, %r27, 2;
	setp.ge.s32 	%p1, %r3, %r4;
	@%p1 bra 	$L__BB1_23;
	shl.b32 	%r5, %r17, 2;
	sub.s32 	%r6, %r1, %r5;
	add.s32 	%r7, %r2, -4;
	add.s32 	%r8, %r6, %r7;
	setp.lt.s32 	%p2, %r8, 0;
	setp.ge.s32 	%p3, %r8, %r4;
	mov.f32 	%f39, 0f00000000;
	or.pred  	%p4, %p2, %p3;
	@%p4 bra 	$L__BB1_3;
	ld.global.f32 	%f20, [%rd2];
	cvt.u64.u32 	%rd6, %r8;
	add.s64 	%rd7, %rd1, %rd6;
	ld.global.u8 	%rs3, [%rd7];
	cvt.rn.f32.u16 	%f21, %rs3;
	fma.rn.f32 	%f39, %f20, %f21, 0f00000000;
$L__BB1_3:
	add.s32 	%r9, %r6, %r2;
	setp.lt.s32 	%p5, %r9, 0;
	setp.ge.s32 	%p6, %r9, %r4;
	or.pred  	%p7, %p5, %p6;
	@%p7 bra 	$L__BB1_5;
	ld.global.f32 	%f22, [%rd2+4];
	cvt.u64.u32 	%rd8, %r9;
	add.s64 	%rd9, %rd1, %rd8;
	ld.global.u8 	%rs4, [%rd9];
	cvt.rn.f32.u16 	%f23, %rs4;
	fma.rn.f32 	%f39, %f22, %f23, %f39;
$L__BB1_5:
	add.s32 	%r10, %r8, 8;
	setp.lt.s32 	%p8, %r10, 0;
	setp.ge.s32 	%p9, %r10, %r4;
	or.pred  	%p10, %p8, %p9;
	@%p10 bra 	$L__BB1_7;
	ld.global.f32 	%f24, [%rd2+8];
	cvt.u64.u32 	%rd10, %r10;
	add.s64 	%rd11, %rd1, %rd10;
	ld.global.u8 	%rs5, [%rd11];
	cvt.rn.f32.u16 	%f25, %rs5;
	fma.rn.f32 	%f39, %f24, %f25, %f39;
$L__BB1_7:
	add.s32 	%r11, %r3, -4;
	setp.lt.s32 	%p11, %r11, 0;
	setp.ge.s32 	%p12, %r11, %r4;
	or.pred  	%p13, %p11, %p12;
	@%p13 bra 	$L__BB1_9;
	ld.global.f32 	%f26, [%rd2+12];
	cvt.u64.u32 	%rd12, %r11;
	add.s64 	%rd13, %rd1, %rd12;
	ld.global.u8 	%rs6, [%rd13];
	cvt.rn.f32.u16 	%f27, %rs6;
	fma.rn.f32 	%f39, %f26, %f27, %f39;
$L__BB1_9:
	setp.lt.s32 	%p14, %r3, 0;
	@%p14 bra 	$L__BB1_11;
	ld.global.f32 	%f28, [%rd2+16];
	cvt.u64.u32 	%rd14, %r3;
	add.s64 	%rd15, %rd1, %rd14;
	ld.global.u8 	%rs7, [%rd15];
	cvt.rn.f32.u16 	%f29, %rs7;
	fma.rn.f32 	%f39, %f28, %f29, %f39;
$L__BB1_11:
	add.s32 	%r12, %r3, 4;
	setp.lt.s32 	%p15, %r12, 0;
	setp.ge.s32 	%p16, %r12, %r4;
	or.pred  	%p17, %p15, %p16;
	@%p17 bra 	$L__BB1_13;
	ld.global.f32 	%f30, [%rd2+20];
	cvt.u64.u32 	%rd16, %r12;
	add.s64 	%rd17, %rd1, %rd16;
	ld.global.u8 	%rs8, [%rd17];
	cvt.rn.f32.u16 	%f31, %rs8;
	fma.rn.f32 	%f39, %f30, %f31, %f39;
$L__BB1_13:
	add.s32 	%r13, %r5, %r1;
	add.s32 	%r14, %r13, %r7;
	setp.lt.s32 	%p18, %r14, 0;
	setp.ge.s32 	%p19, %r14, %r4;
	or.pred  	%p20, %p18, %p19;
	@%p20 bra 	$L__BB1_15;
	ld.global.f32 	%f32, [%rd2+24];
	cvt.u64.u32 	%rd18, %r14;
	add.s64 	%rd19, %rd1, %rd18;
	ld.global.u8 	%rs9, [%rd19];
	cvt.rn.f32.u16 	%f33, %rs9;
	fma.rn.f32 	%f39, %f32, %f33, %f39;
$L__BB1_15:
	add.s32 	%r15, %r13, %r2;
	setp.lt.s32 	%p21, %r15, 0;
	setp.ge.s32 	%p22, %r15, %r4;
	or.pred  	%p23, %p21, %p22;
	@%p23 bra 	$L__BB1_17;
	ld.global.f32 	%f34, [%rd2+28];
	cvt.u64.u32 	%rd20, %r15;
	add.s64 	%rd21, %rd1, %rd20;
	ld.global.u8 	%rs10, [%rd21];
	cvt.rn.f32.u16 	%f35, %rs10;
	fma.rn.f32 	%f39, %f34, %f35, %f39;
$L__BB1_17:
	add.s32 	%r16, %r14, 8;
	setp.lt.s32 	%p24, %r16, 0;
	setp.ge.s32 	%p25, %r16, %r4;
	or.pred  	%p26, %p24, %p25;
	@%p26 bra 	$L__BB1_19;
	ld.global.f32 	%f36, [%rd2+32];
	cvt.u64.u32 	%rd22, %r16;
	add.s64 	%rd23, %rd1, %rd22;
	ld.global.u8 	%rs11, [%rd23];
	cvt.rn.f32.u16 	%f37, %rs11;
	fma.rn.f32 	%f39, %f36, %f37, %f39;
$L__BB1_19:
	setp.gt.f32 	%p27, %f39, 0f437F0000;
	mov.b16 	%rs14, 255;
	@%p27 bra 	$L__BB1_22;
	setp.lt.f32 	%p28, %f39, 0f00000000;
	mov.b16 	%rs14, 0;
	@%p28 bra 	$L__BB1_22;
	cvt.rzi.u32.f32 	%r28, %f39;
	cvt.u16.u32 	%rs14, %r28;
$L__BB1_22:
	cvt.s64.s32 	%rd24, %r3;
	cvta.to.global.u64 	%rd25, %rd3;
	add.s64 	%rd26, %rd25, %rd24;
	st.global.u8 	[%rd26], %rs14;
$L__BB1_23:
	ret;

}
	// .globl	_Z8quantizePfifi
.visible .entry _Z8quantizePfifi(
	.param .u64 .ptr .align 1 _Z8quantizePfifi_param_0,
	.param .u32 _Z8quantizePfifi_param_1,
	.param .f32 _Z8quantizePfifi_param_2,
	.param .u32 _Z8quantizePfifi_param_3
)
{
	.reg .pred 	%p<2>;
	.reg .b32 	%r<8>;
	.reg .b32 	%f<9>;
	.reg .b64 	%rd<5>;

	ld.param.u64 	%rd1, [_Z8quantizePfifi_param_0];
	ld.param.u32 	%r2, [_Z8quantizePfifi_param_1];
	ld.param.f32 	%f1, [_Z8quantizePfifi_param_2];
	ld.param.u32 	%r3, [_Z8quantizePfifi_param_3];
	mov.u32 	%r4, %ntid.x;
	mov.u32 	%r5, %ctaid.x;
	mov.u32 	%r6, %tid.x;
	mad.lo.s32 	%r1, %r4, %r5, %r6;
	setp.ge.s32 	%p1, %r1, %r3;
	@%p1 bra 	$L__BB2_2;
	cvta.to.global.u64 	%rd2, %rd1;
	mul.wide.s32 	%rd3, %r1, 4;
	add.s64 	%rd4, %rd2, %rd3;
	ld.global.f32 	%f2, [%rd4];
	div.rn.f32 	%f3, %f2, %f1;
	cvt.rn.f32.s32 	%f4, %r2;
	mul.f32 	%f5, %f3, %f4;
	cvt.rzi.s32.f32 	%r7, %f5;
	cvt.rn.f32.s32 	%f6, %r7;
	div.rn.f32 	%f7, %f1, %f4;
	mul.f32 	%f8, %f7, %f6;
	st.global.f32 	[%rd4], %f8;
$L__BB2_2:
	ret;

}
	// .globl	_Z8brightenPhS_iif
.visible .entry _Z8brightenPhS_iif(
	.param .u64 .ptr .align 1 _Z8brightenPhS_iif_param_0,
	.param .u64 .ptr .align 1 _Z8brightenPhS_iif_param_1,
	.param .u32 _Z8brightenPhS_iif_param_2,
	.param .u32 _Z8brightenPhS_iif_param_3,
	.param .f32 _Z8brightenPhS_iif_param_4
)
{
	.reg .pred 	%p<4>;
	.reg .b16 	%rs<7>;
	.reg .b32 	%r<17>;
	.reg .b32 	%f<4>;
	.reg .b64 	%rd<9>;

	ld.param.u64 	%rd1, [_Z8brightenPhS_iif_param_0];
	ld.param.u64 	%rd2, [_Z8brightenPhS_iif_param_1];
	ld.param.u32 	%r2, [_Z8brightenPhS_iif_param_2];
	ld.param.u32 	%r3, [_Z8brightenPhS_iif_param_3];
	ld.param.f32 	%f2, [_Z8brightenPhS_iif_param_4];
	mov.u32 	%r4, %ntid.x;
	mov.u32 	%r5, %ctaid.x;
	mov.u32 	%r6, %tid.x;
	mad.lo.s32 	%r7, %r4, %r5, %r6;
	mov.u32 	%r8, %ntid.y;
	mov.u32 	%r9, %ctaid.y;
	mov.u32 	%r10, %tid.y;
	mad.lo.s32 	%r11, %r8, %r9, %r10;
	mul.lo.s32 	%r12, %r11, %r2;
	shl.b32 	%r13, %r12, 2;
	add.s32 	%r1, %r7, %r13;
	mul.lo.s32 	%r14, %r2, %r3;
	shl.b32 	%r15, %r14, 2;
	setp.ge.s32 	%p1, %r1, %r15;
	@%p1 bra 	$L__BB3_5;
	cvta.to.global.u64 	%rd3, %rd1;
	cvt.s64.s32 	%rd4, %r1;
	add.s64 	%rd5, %rd3, %rd4;
	ld.global.u8 	%rs4, [%rd5];
	cvt.rn.f32.u16 	%f3, %rs4;
	mul.f32 	%f1, %f2, %f3;
	setp.gt.f32 	%p2, %f1, 0f437F0000;
	mov.b16 	%rs6, 255;
	@%p2 bra 	$L__BB3_4;
	setp.lt.f32 	%p3, %f1, 0f00000000;
	mov.b16 	%rs6, 0;
	@%p3 bra 	$L__BB3_4;
	cvt.rzi.u32.f32 	%r16, %f1;
	cvt.u16.u32 	%rs6, %r16;
$L__BB3_4:
	cvta.to.global.u64 	%rd7, %rd2;
	add.s64 	%rd8, %rd7, %rd4;
	st.global.u8 	[%rd8], %rs6;
$L__BB3_5:
	ret;

}
	// .globl	_Z9greyscalePhS_ii
.visible .entry _Z9greyscalePhS_ii(
	.param .u64 .ptr .align 1 _Z9greyscalePhS_ii_param_0,
	.param .u64 .ptr .align 1 _Z9greyscalePhS_ii_param_1,
	.param .u32 _Z9greyscalePhS_ii_param_2,
	.param .u32 _Z9greyscalePhS_ii_param_3
)
{
	.reg .pred 	%p<2>;
	.reg .b16 	%rs<6>;
	.reg .b32 	%r<18>;
	.reg .b64 	%rd<8>;
	.reg .b64 	%fd<7>;

	ld.param.u64 	%rd1, [_Z9greyscalePhS_ii_param_0];
	ld.param.u64 	%rd2, [_Z9greyscalePhS_ii_param_1];
	ld.param.u32 	%r2, [_Z9greyscalePhS_ii_param_2];
	ld.param.u32 	%r3, [_Z9greyscalePhS_ii_param_3];
	mov.u32 	%r4, %ntid.x;
	mov.u32 	%r5, %ctaid.x;
	mov.u32 	%r6, %tid.x;
	mad.lo.s32 	%r7, %r4, %r5, %r6;
	mov.u32 	%r8, %ntid.y;
	mov.u32 	%r9, %ctaid.y;
	mov.u32 	%r10, %tid.y;
	mad.lo.s32 	%r11, %r8, %r9, %r10;
	shl.b32 	%r12, %r7, 2;
	mul.lo.s32 	%r13, %r11, %r2;
	shl.b32 	%r14, %r13, 2;
	add.s32 	%r1, %r14, %r12;
	mul.lo.s32 	%r15, %r2, %r3;
	shl.b32 	%r16, %r15, 2;
	setp.ge.s32 	%p1, %r1, %r16;
	@%p1 bra 	$L__BB4_2;
	cvta.to.global.u64 	%rd3, %rd1;
	cvta.to.global.u64 	%rd4, %rd2;
	cvt.s64.s32 	%rd5, %r1;
	add.s64 	%rd6, %rd3, %rd5;
	ld.global.u8 	%rs1, [%rd6];
	cvt.rn.f64.u16 	%fd1, %rs1;
	ld.global.u8 	%rs2, [%rd6+1];
	cvt.rn.f64.u16 	%fd2, %rs2;
	mul.f64 	%fd3, %fd2, 0d3FE2E147AE147AE1;
	fma.rn.f64 	%fd4, %fd1, 0d3FBC28F5C28F5C29, %fd3;
	ld.global.u8 	%rs3, [%rd6+2];
	cvt.rn.f64.u16 	%fd5, %rs3;
	fma.rn.f64 	%fd6, %fd5, 0d3FD3333333333333, %fd4;
	cvt.rzi.s32.f64 	%r17, %fd6;
	cvt.u16.u32 	%rs4, %r17;
	add.s64 	%rd7, %rd4, %rd5;
	st.global.u8 	[%rd7], %rs4;
	st.global.u8 	[%rd7+1], %rs4;
	st.global.u8 	[%rd7+2], %rs4;
	mov.b16 	%rs5, 0;
	st.global.u8 	[%rd7+3], %rs5;
$L__BB4_2:
	ret;

}
	// .globl	_Z8saturatePhS_iif
.visible .entry _Z8saturatePhS_iif(
	.param .u64 .ptr .align 1 _Z8saturatePhS_iif_param_0,
	.param .u64 .ptr .align 1 _Z8saturatePhS_iif_param_1,
	.param .u32 _Z8saturatePhS_iif_param_2,
	.param .u32 _Z8saturatePhS_iif_param_3,
	.param .f32 _Z8saturatePhS_iif_param_4
)
{
	.reg .pred 	%p<8>;
	.reg .b16 	%rs<22>;
	.reg .b32 	%r<21>;
	.reg .b32 	%f<12>;
	.reg .b64 	%rd<9>;
	.reg .b64 	%fd<7>;

	ld.param.u64 	%rd3, [_Z8saturatePhS_iif_param_0];
	ld.param.u64 	%rd4, [_Z8saturatePhS_iif_param_1];
	ld.param.u32 	%r2, [_Z8saturatePhS_iif_param_2];
	ld.param.u32 	%r3, [_Z8saturatePhS_iif_param_3];
	ld.param.f32 	%f5, [_Z8saturatePhS_iif_param_4];
	mov.u32 	%r4, %ntid.x;
	mov.u32 	%r5, %ctaid.x;
	mov.u32 	%r6, %tid.x;
	mad.lo.s32 	%r7, %r4, %r5, %r6;
	mov.u32 	%r8, %ntid.y;
	mov.u32 	%r9, %ctaid.y;
	mov.u32 	%r10, %tid.y;
	mad.lo.s32 	%r11, %r8, %r9, %r10;
	shl.b32 	%r12, %r7, 2;
	mul.lo.s32 	%r13, %r11, %r2;
	shl.b32 	%r14, %r13, 2;
	add.s32 	%r1, %r14, %r12;
	mul.lo.s32 	%r15, %r2, %r3;
	shl.b32 	%r16, %r15, 2;
	setp.ge.s32 	%p1, %r1, %r16;
	@%p1 bra 	$L__BB5_11;
	cvta.to.global.u64 	%rd5, %rd3;
	cvt.s64.s32 	%rd6, %r1;
	add.s64 	%rd1, %rd5, %rd6;
	ld.global.u8 	%rs8, [%rd1];
	cvt.rn.f64.u16 	%fd1, %rs8;
	ld.global.u8 	%rs9, [%rd1+1];
	cvt.rn.f64.u16 	%fd2, %rs9;
	mul.f64 	%fd3, %fd2, 0d3FE2E147AE147AE1;
	fma.rn.f64 	%fd4, %fd1, 0d3FBC28F5C28F5C29, %fd3;
	ld.global.u8 	%rs10, [%rd1+2];
	cvt.rn.f64.u16 	%fd5, %rs10;
	fma.rn.f64 	%fd6, %fd5, 0d3FD3333333333333, %fd4;
	cvt.rzi.s32.f64 	%r17, %fd6;
	mov.f32 	%f6, 0f3F800000;
	sub.f32 	%f7, %f6, %f5;
	cvt.rn.f32.s32 	%f8, %r17;
	mul.f32 	%f1, %f7, %f8;
	cvt.rn.f32.u16 	%f9, %rs8;
	fma.rn.f32 	%f2, %f5, %f9, %f1;
	setp.gt.f32 	%p2, %f2, 0f437F0000;
	mov.b16 	%rs19, 255;
	@%p2 bra 	$L__BB5_4;
	setp.lt.f32 	%p3, %f2, 0f00000000;
	mov.b16 	%rs19, 0;
	@%p3 bra 	$L__BB5_4;
	cvt.rzi.u32.f32 	%r18, %f2;
	cvt.u16.u32 	%rs19, %r18;
$L__BB5_4:
	cvta.to.global.u64 	%rd8, %rd4;
	add.s64 	%rd2, %rd8, %rd6;
	st.global.u8 	[%rd2], %rs19;
	ld.global.u8 	%rs13, [%rd1+1];
	cvt.rn.f32.u16 	%f10, %rs13;
	fma.rn.f32 	%f3, %f5, %f10, %f1;
	setp.gt.f32 	%p4, %f3, 0f437F0000;
	mov.b16 	%rs20, 255;
	@%p4 bra 	$L__BB5_7;
	setp.lt.f32 	%p5, %f3, 0f00000000;
	mov.b16 	%rs20, 0;
	@%p5 bra 	$L__BB5_7;
	cvt.rzi.u32.f32 	%r19, %f3;
	cvt.u16.u32 	%rs20, %r19;
$L__BB5_7:
	st.global.u8 	[%rd2+1], %rs20;
	ld.global.u8 	%rs16, [%rd1+2];
	cvt.rn.f32.u16 	%f11, %rs16;
	fma.rn.f32 	%f4, %f5, %f11, %f1;
	setp.gt.f32 	%p6, %f4, 0f437F0000;
	mov.b16 	%rs21, 255;
	@%p6 bra 	$L__BB5_10;
	setp.lt.f32 	%p7, %f4, 0f00000000;
	mov.b16 	%rs21, 0;
	@%p7 bra 	$L__BB5_10;
	cvt.rzi.u32.f32 	%r20, %f4;
	cvt.u16.u32 	%rs21, %r20;
$L__BB5_10:
	st.global.u8 	[%rd2+2], %rs21;
	mov.b16 	%rs18, 0;
	st.global.u8 	[%rd2+3], %rs18;
$L__BB5_11:
	ret;

}
	// .globl	_Z6readInPfPhii
.visible .entry _Z6readInPfPhii(
	.param .u64 .ptr .align 1 _Z6readInPfPhii_param_0,
	.param .u64 .ptr .align 1 _Z6readInPfPhii_param_1,
	.param .u32 _Z6readInPfPhii_param_2,
	.param .u32 _Z6readInPfPhii_param_3
)
{
	.reg .pred 	%p<2>;
	.reg .b16 	%rs<2>;
	.reg .b32 	%r<12>;
	.reg .b32 	%f<2>;
	.reg .b64 	%rd<9>;

	ld.param.u64 	%rd1, [_Z6readInPfPhii_param_0];
	ld.param.u64 	%rd2, [_Z6readInPfPhii_param_1];
	ld.param.u32 	%r2, [_Z6readInPfPhii_param_2];
	ld.param.u32 	%r3, [_Z6readInPfPhii_param_3];
	mov.u32 	%r4, %ntid.x;
	mov.u32 	%r5, %ctaid.x;
	mov.u32 	%r6, %tid.x;
	mad.lo.s32 	%r7, %r4, %r5, %r6;
	mov.u32 	%r8, %ntid.y;
	mov.u32 	%r9, %ctaid.y;
	mov.u32 	%r10, %tid.y;
	mad.lo.s32 	%r11, %r8, %r9, %r10;
	mad.lo.s32 	%r1, %r3, %r11, %r7;
	setp.ge.s32 	%p1, %r1, %r2;
	@%p1 bra 	$L__BB6_2;
	cvta.to.global.u64 	%rd3, %rd2;
	cvta.to.global.u64 	%rd4, %rd1;
	cvt.s64.s32 	%rd5, %r1;
	add.s64 	%rd6, %rd3, %rd5;
	ld.global.u8 	%rs1, [%rd6];
	cvt.rn.f32.u16 	%f1, %rs1;
	mul.wide.s32 	%rd7, %r1, 4;
	add.s64 	%rd8, %rd4, %rd7;
	st.global.f32 	[%rd8], %f1;
$L__BB6_2:
	ret;

}
	// .globl	_Z8predict1Pfii
.visible .entry _Z8predict1Pfii(
	.param .u64 .ptr .align 1 _Z8predict1Pfii_param_0,
	.param .u32 _Z8predict1Pfii_param_1,
	.param .u32 _Z8predict1Pfii_param_2
)
{
	.reg .pred 	%p<6>;
	.reg .b32 	%r<15>;
	.reg .b32 	%f<9>;
	.reg .b64 	%rd<11>;

	ld.param.u64 	%rd2, [_Z8predict1Pfii_param_0];
	ld.param.u32 	%r3, [_Z8predict1Pfii_param_1];
	ld.param.u32 	%r4, [_Z8predict1Pfii_param_2];
	cvta.to.global.u64 	%rd1, %rd2;
	mov.u32 	%r5, %ntid.x;
	mov.u32 	%r6, %ctaid.x;
	mov.u32 	%r7, %tid.x;
	mad.lo.s32 	%r8, %r5, %r6, %r7;
	mov.u32 	%r9, %ntid.y;
	mov.u32 	%r10, %ctaid.y;
	mov.u32 	%r11, %tid.y;
	mad.lo.s32 	%r12, %r9, %r10, %r11;
	mad.lo.s32 	%r1, %r4, %r12, %r8;
	setp.ge.s32 	%p1, %r1, %r3;
	@%p1 bra 	$L__BB7_5;
	and.b32  	%r13, %r1, -2147483647;
	setp.ne.s32 	%p2, %r13, 1;
	add.s32 	%r2, %r3, -1;
	setp.eq.s32 	%p3, %r1, %r2;
	or.pred  	%p4, %p2, %p3;
	@%p4 bra 	$L__BB7_3;
	add.s32 	%r14, %r1, -1;
	mul.wide.u32 	%rd3, %r14, 4;
	add.s64 	%rd4, %rd1, %rd3;
	ld.global.f32 	%f1, [%rd4];
	mul.wide.u32 	%rd5, %r1, 4;
	add.s64 	%rd6, %rd1, %rd5;
	ld.global.f32 	%f2, [%rd6+4];
	add.f32 	%f3, %f1, %f2;
	ld.global.f32 	%f4, [%rd6];
	fma.rn.f32 	%f5, %f3, 0fBFCB0673, %f4;
	st.global.f32 	[%rd6], %f5;
$L__BB7_3:
	setp.ne.s32 	%p5, %r1, %r2;
	@%p5 bra 	$L__BB7_5;
	mul.wide.s32 	%rd7, %r3, 4;
	add.s64 	%rd8, %rd1, %rd7;
	ld.global.f32 	%f6, [%rd8+-8];
	mul.wide.s32 	%rd9, %r1, 4;
	add.s64 	%rd10, %rd1, %rd9;
	ld.global.f32 	%f7, [%rd10];
	fma.rn.f32 	%f8, %f6, 0fC04B0673, %f7;
	st.global.f32 	[%rd10], %f8;
$L__BB7_5:
	ret;

}
	// .globl	_Z7update1Pfii
.visible .entry _Z7update1Pfii(
	.param .u64 .ptr .align 1 _Z7update1Pfii_param_0,
	.param .u32 _Z7update1Pfii_param_1,
	.param .u32 _Z7update1Pfii_param_2
)
{
	.reg .pred 	%p<6>;
	.reg .b32 	%r<13>;
	.reg .b32 	%f<9>;
	.reg .b64 	%rd<5>;

	ld.param.u64 	%rd2, [_Z7update1Pfii_param_0];
	ld.param.u32 	%r2, [_Z7update1Pfii_param_1];
	ld.param.u32 	%r3, [_Z7update1Pfii_param_2];
	cvta.to.global.u64 	%rd1, %rd2;
	mov.u32 	%r4, %ntid.x;
	mov.u32 	%r5, %ctaid.x;
	mov.u32 	%r6, %tid.x;
	mad.lo.s32 	%r7, %r4, %r5, %r6;
	mov.u32 	%r8, %ntid.y;
	mov.u32 	%r9, %ctaid.y;
	mov.u32 	%r10, %tid.y;
	mad.lo.s32 	%r11, %r8, %r9, %r10;
	mad.lo.s32 	%r1, %r3, %r11, %r7;
	setp.ge.s32 	%p1, %r1, %r2;
	@%p1 bra 	$L__BB8_5;
	and.b32  	%r12, %r1, 1;
	setp.eq.b32 	%p2, %r12, 1;
	setp.eq.s32 	%p3, %r1, 0;
	or.pred  	%p4, %p3, %p2;
	@%p4 bra 	$L__BB8_3;
	mul.wide.s32 	%rd3, %r1, 4;
	add.s64 	%rd4, %rd1, %rd3;
	ld.global.f32 	%f4, [%rd4+-4];
	ld.global.f32 	%f5, [%rd4+4];
	add.f32 	%f6, %f4, %f5;
	ld.global.f32 	%f7, [%rd4];
	fma.rn.f32 	%f8, %f6, 0fBD5901AE, %f7;
	st.global.f32 	[%rd4], %f8;
	bra.uni 	$L__BB8_5;
$L__BB8_3:
	setp.ne.s32 	%p5, %r1, 0;
	@%p5 bra 	$L__BB8_5;
	ld.global.f32 	%f1, [%rd1+4];
	ld.global.f32 	%f2, [%rd1];
	fma.rn.f32 	%f3, %f1, 0fBDD901AE, %f2;
	st.global.f32 	[%rd1], %f3;
$L__BB8_5:
	ret;

}
	// .globl	_Z8predict2Pfii
.visible .entry _Z8predict2Pfii(
	.param .u64 .ptr .align 1 _Z8predict2Pfii_param_0,
	.param .u32 _Z8predict2Pfii_param_1,
	.param .u32 _Z8predict2Pfii_param_2
)
{
	.reg .pred 	%p<6>;
	.reg .b32 	%r<15>;
	.reg .b32 	%f<9>;
	.reg .b64 	%rd<11>;

	ld.param.u64 	%rd2, [_Z8predict2Pfii_param_0];
	ld.param.u32 	%r3, [_Z8predict2Pfii_param_1];
	ld.param.u32 	%r4, [_Z8predict2Pfii_param_2];
	cvta.to.global.u64 	%rd1, %rd2;
	mov.u32 	%r5, %ntid.x;
	mov.u32 	%r6, %ctaid.x;
	mov.u32 	%r7, %tid.x;
	mad.lo.s32 	%r8, %r5, %r6, %r7;
	mov.u32 	%r9, %ntid.y;
	mov.u32 	%r10, %ctaid.y;
	mov.u32 	%r11, %tid.y;
	mad.lo.s32 	%r12, %r9, %r10, %r11;
	mad.lo.s32 	%r1, %r4, %r12, %r8;
	setp.ge.s32 	%p1, %r1, %r3;
	@%p1 bra 	$L__BB9_5;
	and.b32  	%r13, %r1, -2147483647;
	setp.ne.s32 	%p2, %r13, 1;
	add.s32 	%r2, %r3, -1;
	setp.eq.s32 	%p3, %r1, %r2;
	or.pred  	%p4, %p2, %p3;
	@%p4 bra 	$L__BB9_3;
	add.s32 	%r14, %r1, -1;
	mul.wide.u32 	%rd3, %r14, 4;
	add.s64 	%rd4, %rd1, %rd3;
	ld.global.f32 	%f1, [%rd4];
	mul.wide.u32 	%rd5, %r1, 4;
	add.s64 	%rd6, %rd1, %rd5;
	ld.global.f32 	%f2, [%rd6+4];
	add.f32 	%f3, %f1, %f2;
	ld.global.f32 	%f4, [%rd6];
	fma.rn.f32 	%f5, %f3, 0f3F620676, %f4;
	st.global.f32 	[%rd6], %f5;
$L__BB9_3:
	setp.ne.s32 	%p5, %r1, %r2;
	@%p5 bra 	$L__BB9_5;
	mul.wide.s32 	%rd7, %r3, 4;
	add.s64 	%rd8, %rd1, %rd7;
	ld.global.f32 	%f6, [%rd8+-8];
	mul.wide.s32 	%rd9, %r1, 4;
	add.s64 	%rd10, %rd1, %rd9;
	ld.global.f32 	%f7, [%rd10];
	fma.rn.f32 	%f8, %f6, 0f3FE20676, %f7;
	st.global.f32 	[%rd10], %f8;
$L__BB9_5:
	ret;

}
	// .globl	_Z7update2Pfii
.visible .entry _Z7update2Pfii(
	.param .u64 .ptr .align 1 _Z7update2Pfii_param_0,
	.param .u32 _Z7update2Pfii_param_1,
	.param .u32 _Z7update2Pfii_param_2
)
{
	.reg .pred 	%p<6>;
	.reg .b32 	%r<13>;
	.reg .b32 	%f<9>;
	.reg .b64 	%rd<5>;

	ld.param.u64 	%rd2, [_Z7update2Pfii_param_0];
	ld.param.u32 	%r2, [_Z7update2Pfii_param_1];
	ld.param.u32 	%r3, [_Z7update2Pfii_param_2];
	cvta.to.global.u64 	%rd1, %rd2;
	mov.u32 	%r4, %ntid.x;
	mov.u32 	%r5, %ctaid.x;
	mov.u32 	%r6, %tid.x;
	mad.lo.s32 	%r7, %r4, %r5, %r6;
	mov.u32 	%r8, %ntid.y;
	mov.u32 	%r9, %ctaid.y;
	mov.u32 	%r10, %tid.y;
	mad.lo.s32 	%r11, %r8, %r9, %r10;
	mad.lo.s32 	%r1, %r3, %r11, %r7;
	setp.ge.s32 	%p1, %r1, %r2;
	@%p1 bra 	$L__BB10_5;
	and.b32  	%r12, %r1, 1;
	setp.eq.b32 	%p2, %r12, 1;
	setp.eq.s32 	%p3, %r1, 0;
	or.pred  	%p4, %p3, %p2;
	@%p4 bra 	$L__BB10_3;
	mul.wide.s32 	%rd3, %r1, 4;
	add.s64 	%rd4, %rd1, %rd3;
	ld.global.f32 	%f4, [%rd4+-4];
	ld.global.f32 	%f5, [%rd4+4];
	add.f32 	%f6, %f4, %f5;
	ld.global.f32 	%f7, [%rd4];
	fma.rn.f32 	%f8, %f6, 0f3EE31355, %f7;
	st.global.f32 	[%rd4], %f8;
	bra.uni 	$L__BB10_5;
$L__BB10_3:
	setp.ne.s32 	%p5, %r1, 0;
	@%p5 bra 	$L__BB10_5;
	ld.global.f32 	%f1, [%rd1+4];
	ld.global.f32 	%f2, [%rd1];
	fma.rn.f32 	%f3, %f1, 0f3F631355, %f2;
	st.global.f32 	[%rd1], %f3;
$L__BB10_5:
	ret;

}
	// .globl	_Z5scalePfii
.visible .entry _Z5scalePfii(
	.param .u64 .ptr .align 1 _Z5scalePfii_param_0,
	.param .u32 _Z5scalePfii_param_1,
	.param .u32 _Z5scalePfii_param_2
)
{
	.reg .pred 	%p<4>;
	.reg .b32 	%r<13>;
	.reg .b32 	%f<5>;
	.reg .b64 	%rd<7>;

	ld.param.u64 	%rd2, [_Z5scalePfii_param_0];
	ld.param.u32 	%r2, [_Z5scalePfii_param_1];
	ld.param.u32 	%r3, [_Z5scalePfii_param_2];
	cvta.to.global.u64 	%rd1, %rd2;
	mov.u32 	%r4, %ntid.x;
	mov.u32 	%r5, %ctaid.x;
	mov.u32 	%r6, %tid.x;
	mad.lo.s32 	%r7, %r4, %r5, %r6;
	mov.u32 	%r8, %ntid.y;
	mov.u32 	%r9, %ctaid.y;
	mov.u32 	%r10, %tid.y;
	mad.lo.s32 	%r11, %r8, %r9, %r10;
	mad.lo.s32 	%r1, %r3, %r11, %r7;
	setp.ge.s32 	%p1, %r1, %r2;
	@%p1 bra 	$L__BB11_4;
	and.b32  	%r12, %r1, 1;
	setp.eq.b32 	%p2, %r12, 1;
	not.pred 	%p3, %p2;
	@%p3 bra 	$L__BB11_3;
	mul.wide.s32 	%rd3, %r1, 4;
	add.s64 	%rd4, %rd1, %rd3;
	ld.global.f32 	%f1, [%rd4];
	mul.f32 	%f2, %f1, 0f3F5EAF70;
	st.global.f32 	[%rd4], %f2;
	bra.uni 	$L__BB11_4;
$L__BB11_3:
	mul.wide.s32 	%rd5, %r1, 4;
	add.s64 	%rd6, %rd1, %rd5;
	ld.global.f32 	%f3, [%rd6];
	div.rn.f32 	%f4, %f3, 0f3F5EAF70;
	st.global.f32 	[%rd6], %f4;
$L__BB11_4:
	ret;

}
	// .globl	_Z4packPfS_ii
.visible .entry _Z4packPfS_ii(
	.param .u64 .ptr .align 1 _Z4packPfS_ii_param_0,
	.param .u64 .ptr .align 1 _Z4packPfS_ii_param_1,
	.param .u32 _Z4packPfS_ii_param_2,
	.param .u32 _Z4packPfS_ii_param_3
)
{
	.reg .pred 	%p<3>;
	.reg .b32 	%r<21>;
	.reg .b32 	%f<3>;
	.reg .b64 	%rd<13>;

	ld.param.u64 	%rd3, [_Z4packPfS_ii_param_0];
	ld.param.u64 	%rd4, [_Z4packPfS_ii_param_1];
	ld.param.u32 	%r2, [_Z4packPfS_ii_param_2];
	ld.param.u32 	%r3, [_Z4packPfS_ii_param_3];
	cvta.to.global.u64 	%rd1, %rd4;
	cvta.to.global.u64 	%rd2, %rd3;
	mov.u32 	%r4, %ntid.x;
	mov.u32 	%r5, %ctaid.x;
	mov.u32 	%r6, %tid.x;
	mad.lo.s32 	%r7, %r4, %r5, %r6;
	mov.u32 	%r8, %ntid.y;
	mov.u32 	%r9, %ctaid.y;
	mov.u32 	%r10, %tid.y;
	mad.lo.s32 	%r11, %r8, %r9, %r10;
	mad.lo.s32 	%r1, %r3, %r11, %r7;
	setp.ge.s32 	%p1, %r1, %r2;
	@%p1 bra 	$L__BB12_4;
	and.b32  	%r12, %r1, 1;
	setp.eq.b32 	%p2, %r12, 1;
	@%p2 bra 	$L__BB12_3;
	mul.wide.s32 	%rd9, %r1, 4;
	add.s64 	%rd10, %rd2, %rd9;
	ld.global.f32 	%f2, [%rd10];
	shr.s32 	%r20, %r1, 1;
	mul.wide.s32 	%rd11, %r20, 4;
	add.s64 	%rd12, %rd1, %rd11;
	st.global.f32 	[%rd12], %f2;
	bra.uni 	$L__BB12_4;
$L__BB12_3:
	mul.wide.s32 	%rd5, %r1, 4;
	add.s64 	%rd6, %rd2, %rd5;
	ld.global.f32 	%f1, [%rd6];
	shr.u32 	%r13, %r2, 31;
	add.s32 	%r14, %r2, %r13;
	shr.s32 	%r15, %r14, 1;
	shr.u32 	%r16, %r1, 31;
	add.s32 	%r17, %r1, %r16;
	shr.s32 	%r18, %r17, 1;
	add.s32 	%r19, %r18, %r15;
	mul.wide.s32 	%rd7, %r19, 4;
	add.s64 	%rd8, %rd1, %rd7;
	st.global.f32 	[%rd8], %f1;
$L__BB12_4:
	ret;

}
	// .globl	_Z7readOutPfS_ii
.visible .entry _Z7readOutPfS_ii(
	.param .u64 .ptr .align 1 _Z7readOutPfS_ii_param_0,
	.param .u64 .ptr .align 1 _Z7readOutPfS_ii_param_1,
	.param .u32 _Z7readOutPfS_ii_param_2,
	.param .u32 _Z7readOutPfS_ii_param_3
)
{
	.reg .pred 	%p<2>;
	.reg .b32 	%r<12>;
	.reg .b32 	%f<2>;
	.reg .b64 	%rd<8>;

	ld.param.u64 	%rd1, [_Z7readOutPfS_ii_param_0];
	ld.param.u64 	%rd2, [_Z7readOutPfS_ii_param_1];
	ld.param.u32 	%r2, [_Z7readOutPfS_ii_param_2];
	ld.param.u32 	%r3, [_Z7readOutPfS_ii_param_3];
	mov.u32 	%r4, %ntid.x;
	mov.u32 	%r5, %ctaid.x;
	mov.u32 	%r6, %tid.x;
	mad.lo.s32 	%r7, %r4, %r5, %r6;
	mov.u32 	%r8, %ntid.y;
	mov.u32 	%r9, %ctaid.y;
	mov.u32 	%r10, %tid.y;
	mad.lo.s32 	%r11, %r8, %r9, %r10;
	mad.lo.s32 	%r1, %r3, %r11, %r7;
	setp.ge.s32 	%p1, %r1, %r2;
	@%p1 bra 	$L__BB13_2;
	cvta.to.global.u64 	%rd3, %rd2;
	cvta.to.global.u64 	%rd4, %rd1;
	mul.wide.s32 	%rd5, %r1, 4;
	add.s64 	%rd6, %rd3, %rd5;
	ld.global.f32 	%f1, [%rd6];
	add.s64 	%rd7, %rd4, %rd5;
	st.global.f32 	[%rd7], %f1;
$L__BB13_2:
	ret;

}
	// .globl	_Z6UNpackPfS_ii
.visible .entry _Z6UNpackPfS_ii(
	.param .u64 .ptr .align 1 _Z6UNpackPfS_ii_param_0,
	.param .u64 .ptr .align 1 _Z6UNpackPfS_ii_param_1,
	.param .u32 _Z6UNpackPfS_ii_param_2,
	.param .u32 _Z6UNpackPfS_ii_param_3
)
{
	.reg .pred 	%p<3>;
	.reg .b32 	%r<21>;
	.reg .b32 	%f<3>;
	.reg .b64 	%rd<13>;

	ld.param.u64 	%rd3, [_Z6UNpackPfS_ii_param_0];
	ld.param.u64 	%rd4, [_Z6UNpackPfS_ii_param_1];
	ld.param.u32 	%r2, [_Z6UNpackPfS_ii_param_2];
	ld.param.u32 	%r3, [_Z6UNpackPfS_ii_param_3];
	cvta.to.global.u64 	%rd1, %rd4;
	cvta.to.global.u64 	%rd2, %rd3;
	mov.u32 	%r4, %ntid.x;
	mov.u32 	%r5, %ctaid.x;
	mov.u32 	%r6, %tid.x;
	mad.lo.s32 	%r7, %r4, %r5, %r6;
	mov.u32 	%r8, %ntid.y;
	mov.u32 	%r9, %ctaid.y;
	mov.u32 	%r10, %tid.y;
	mad.lo.s32 	%r11, %r8, %r9, %r10;
	mad.lo.s32 	%r1, %r3, %r11, %r7;
	setp.ge.s32 	%p1, %r1, %r2;
	@%p1 bra 	$L__BB14_4;
	and.b32  	%r12, %r1, 1;
	setp.eq.b32 	%p2, %r12, 1;
	@%p2 bra 	$L__BB14_3;
	shr.s32 	%r20, %r1, 1;
	mul.wide.s32 	%rd9, %r20, 4;
	add.s64 	%rd10, %rd2, %rd9;
	ld.global.f32 	%f2, [%rd10];
	mul.wide.s32 	%rd11, %r1, 4;
	add.s64 	%rd12, %rd1, %rd11;
	st.global.f32 	[%rd12], %f2;
	bra.uni 	$L__BB14_4;
$L__BB14_3:
	shr.u32 	%r13, %r1, 31;
	add.s32 	%r14, %r1, %r13;
	shr.s32 	%r15, %r14, 1;
	shr.u32 	%r16, %r2, 31;
	add.s32 	%r17, %r2, %r16;
	shr.s32 	%r18, %r17, 1;
	add.s32 	%r19, %r15, %r18;
	mul.wide.s32 	%rd5, %r19, 4;
	add.s64 	%rd6, %rd2, %rd5;
	ld.global.f32 	%f1, [%rd6];
	mul.wide.s32 	%rd7, %r1, 4;
	add.s64 	%rd8, %rd1, %rd7;
	st.global.f32 	[%rd8], %f1;
$L__BB14_4:
	ret;

}
	// .globl	_Z7UNscalePfii
.visible .entry _Z7UNscalePfii(
	.param .u64 .ptr .align 1 _Z7UNscalePfii_param_0,
	.param .u32 _Z7UNscalePfii_param_1,
	.param .u32 _Z7UNscalePfii_param_2
)
{
	.reg .pred 	%p<4>;
	.reg .b32 	%r<13>;
	.reg .b32 	%f<5>;
	.reg .b64 	%rd<7>;

	ld.param.u64 	%rd2, [_Z7UNscalePfii_param_0];
	ld.param.u32 	%r2, [_Z7UNscalePfii_param_1];
	ld.param.u32 	%r3, [_Z7UNscalePfii_param_2];
	cvta.to.global.u64 	%rd1, %rd2;
	mov.u32 	%r4, %ntid.x;
	mov.u32 	%r5, %ctaid.x;
	mov.u32 	%r6, %tid.x;
	mad.lo.s32 	%r7, %r4, %r5, %r6;
	mov.u32 	%r8, %ntid.y;
	mov.u32 	%r9, %ctaid.y;
	mov.u32 	%r10, %tid.y;
	mad.lo.s32 	%r11, %r8, %r9, %r10;
	mad.lo.s32 	%r1, %r3, %r11, %r7;
	setp.ge.s32 	%p1, %r1, %r2;
	@%p1 bra 	$L__BB15_4;
	and.b32  	%r12, %r1, 1;
	setp.eq.b32 	%p2, %r12, 1;
	not.pred 	%p3, %p2;
	@%p3 bra 	$L__BB15_3;
	mul.wide.s32 	%rd3, %r1, 4;
	add.s64 	%rd4, %rd1, %rd3;
	ld.global.f32 	%f1, [%rd4];
	mul.f32 	%f2, %f1, 0f3F90A3D7;
	st.global.f32 	[%rd4], %f2;
	bra.uni 	$L__BB15_4;
$L__BB15_3:
	mul.wide.s32 	%rd5, %r1, 4;
	add.s64 	%rd6, %rd1, %rd5;
	ld.global.f32 	%f3, [%rd6];
	div.rn.f32 	%f4, %f3, 0f3F90A3D7;
	st.global.f32 	[%rd6], %f4;
$L__BB15_4:
	ret;

}
	// .globl	_Z9UNupdate2Pfii
.visible .entry _Z9UNupdate2Pfii(
	.param .u64 .ptr .align 1 _Z9UNupdate2Pfii_param_0,
	.param .u32 _Z9UNupdate2Pfii_param_1,
	.param .u32 _Z9UNupdate2Pfii_param_2
)
{
	.reg .pred 	%p<6>;
	.reg .b32 	%r<13>;
	.reg .b32 	%f<9>;
	.reg .b64 	%rd<5>;

	ld.param.u64 	%rd2, [_Z9UNupdate2Pfii_param_0];
	ld.param.u32 	%r2, [_Z9UNupdate2Pfii_param_1];
	ld.param.u32 	%r3, [_Z9UNupdate2Pfii_param_2];
	cvta.to.global.u64 	%rd1, %rd2;
	mov.u32 	%r4, %ntid.x;
	mov.u32 	%r5, %ctaid.x;
	mov.u32 	%r6, %tid.x;
	mad.lo.s32 	%r7, %r4, %r5, %r6;
	mov.u32 	%r8, %ntid.y;
	mov.u32 	%r9, %ctaid.y;
	mov.u32 	%r10, %tid.y;
	mad.lo.s32 	%r11, %r8, %r9, %r10;
	mad.lo.s32 	%r1, %r3, %r11, %r7;
	setp.ge.s32 	%p1, %r1, %r2;
	@%p1 bra 	$L__BB16_5;
	and.b32  	%r12, %r1, 1;
	setp.eq.b32 	%p2, %r12, 1;
	setp.eq.s32 	%p3, %r1, 0;
	or.pred  	%p4, %p3, %p2;
	@%p4 bra 	$L__BB16_3;
	mul.wide.s32 	%rd3, %r1, 4;
	add.s64 	%rd4, %rd1, %rd3;
	ld.global.f32 	%f4, [%rd4+-4];
	ld.global.f32 	%f5, [%rd4+4];
	add.f32 	%f6, %f4, %f5;
	ld.global.f32 	%f7, [%rd4];
	fma.rn.f32 	%f8, %f6, 0fBEE31355, %f7;
	st.global.f32 	[%rd4], %f8;
	bra.uni 	$L__BB16_5;
$L__BB16_3:
	setp.ne.s32 	%p5, %r1, 0;
	@%p5 bra 	$L__BB16_5;
	ld.global.f32 	%f1, [%rd1+4];
	ld.global.f32 	%f2, [%rd1];
	fma.rn.f32 	%f3, %f1, 0fBF631355, %f2;
	st.global.f32 	[%rd1], %f3;
$L__BB16_5:
	ret;

}
	// .globl	_Z10UNpredict2Pfii
.visible .entry _Z10UNpredict2Pfii(
	.param .u64 .ptr .align 1 _Z10UNpredict2Pfii_param_0,
	.param .u32 _Z10UNpredict2Pfii_param_1,
	.param .u32 _Z10UNpredict2Pfii_param_2
)
{
	.reg .pred 	%p<6>;
	.reg .b32 	%r<15>;
	.reg .b32 	%f<9>;
	.reg .b64 	%rd<11>;

	ld.param.u64 	%rd2, [_Z10UNpredict2Pfii_param_0];
	ld.param.u32 	%r3, [_Z10UNpredict2Pfii_param_1];
	ld.param.u32 	%r4, [_Z10UNpredict2Pfii_param_2];
	cvta.to.global.u64 	%rd1, %rd2;
	mov.u32 	%r5, %ntid.x;
	mov.u32 	%r6, %ctaid.x;
	mov.u32 	%r7, %tid.x;
	mad.lo.s32 	%r8, %r5, %r6, %r7;
	mov.u32 	%r9, %ntid.y;
	mov.u32 	%r10, %ctaid.y;
	mov.u32 	%r11, %tid.y;
	mad.lo.s32 	%r12, %r9, %r10, %r11;
	mad.lo.s32 	%r1, %r4, %r12, %r8;
	setp.ge.s32 	%p1, %r1, %r3;
	@%p1 bra 	$L__BB17_5;
	and.b32  	%r13, %r1, -2147483647;
	setp.ne.s32 	%p2, %r13, 1;
	add.s32 	%r2, %r3, -1;
	setp.eq.s32 	%p3, %r1, %r2;
	or.pred  	%p4, %p2, %p3;
	@%p4 bra 	$L__BB17_3;
	add.s32 	%r14, %r1, -1;
	mul.wide.u32 	%rd3, %r14, 4;
	add.s64 	%rd4, %rd1, %rd3;
	ld.global.f32 	%f1, [%rd4];
	mul.wide.u32 	%rd5, %r1, 4;
	add.s64 	%rd6, %rd1, %rd5;
	ld.global.f32 	%f2, [%rd6+4];
	add.f32 	%f3, %f1, %f2;
	ld.global.f32 	%f4, [%rd6];
	fma.rn.f32 	%f5, %f3, 0fBF620676, %f4;
	st.global.f32 	[%rd6], %f5;
$L__BB17_3:
	setp.ne.s32 	%p5, %r1, %r2;
	@%p5 bra 	$L__BB17_5;
	mul.wide.s32 	%rd7, %r3, 4;
	add.s64 	%rd8, %rd1, %rd7;
	ld.global.f32 	%f6, [%rd8+-8];
	mul.wide.s32 	%rd9, %r1, 4;
	add.s64 	%rd10, %rd1, %rd9;
	ld.global.f32 	%f7, [%rd10];
	fma.rn.f32 	%f8, %f6, 0fBFE20676, %f7;
	st.global.f32 	[%rd10], %f8;
$L__BB17_5:
	ret;

}
	// .globl	_Z9UNupdate1Pfii
.visible .entry _Z9UNupdate1Pfii(
	.param .u64 .ptr .align 1 _Z9UNupdate1Pfii_param_0,
	.param .u32 _Z9UNupdate1Pfii_param_1,
	.param .u32 _Z9UNupdate1Pfii_param_2
)
{
	.reg .pred 	%p<6>;
	.reg .b32 	%r<13>;
	.reg .b32 	%f<9>;
	.reg .b64 	%rd<5>;

	ld.param.u64 	%rd2, [_Z9UNupdate1Pfii_param_0];
	ld.param.u32 	%r2, [_Z9UNupdate1Pfii_param_1];
	ld.param.u32 	%r3, [_Z9UNupdate1Pfii_param_2];
	cvta.to.global.u64 	%rd1, %rd2;
	mov.u32 	%r4, %ntid.x;
	mov.u32 	%r5, %ctaid.x;
	mov.u32 	%r6, %tid.x;
	mad.lo.s32 	%r7, %r4, %r5, %r6;
	mov.u32 	%r8, %ntid.y;
	mov.u32 	%r9, %ctaid.y;
	mov.u32 	%r10, %tid.y;
	mad.lo.s32 	%r11, %r8, %r9, %r10;
	mad.lo.s32 	%r1, %r3, %r11, %r7;
	setp.ge.s32 	%p1, %r1, %r2;
	@%p1 bra 	$L__BB18_5;
	and.b32  	%r12, %r1, 1;
	setp.eq.b32 	%p2, %r12, 1;
	setp.eq.s32 	%p3, %r1, 0;
	or.pred  	%p4, %p3, %p2;
	@%p4 bra 	$L__BB18_3;
	mul.wide.s32 	%rd3, %r1, 4;
	add.s64 	%rd4, %rd1, %rd3;
	ld.global.f32 	%f4, [%rd4+-4];
	ld.global.f32 	%f5, [%rd4+4];
	add.f32 	%f6, %f4, %f5;
	ld.global.f32 	%f7, [%rd4];
	fma.rn.f32 	%f8, %f6, 0f3D5901AE, %f7;
	st.global.f32 	[%rd4], %f8;
	bra.uni 	$L__BB18_5;
$L__BB18_3:
	setp.ne.s32 	%p5, %r1, 0;
	@%p5 bra 	$L__BB18_5;
	ld.global.f32 	%f1, [%rd1+4];
	ld.global.f32 	%f2, [%rd1];
	fma.rn.f32 	%f3, %f1, 0f3DD901AE, %f2;
	st.global.f32 	[%rd1], %f3;
$L__BB18_5:
	ret;

}
	// .globl	_Z10UNpredict1Pfii
.visible .entry _Z10UNpredict1Pfii(
	.param .u64 .ptr .align 1 _Z10UNpredict1Pfii_param_0,
	.param .u32 _Z10UNpredict1Pfii_param_1,
	.param .u32 _Z10UNpredict1Pfii_param_2
)
{
	.reg .pred 	%p<6>;
	.reg .b32 	%r<15>;
	.reg .b32 	%f<9>;
	.reg .b64 	%rd<11>;

	ld.param.u64 	%rd2, [_Z10UNpredict1Pfii_param_0];
	ld.param.u32 	%r3, [_Z10UNpredict1Pfii_param_1];
	ld.param.u32 	%r4, [_Z10UNpredict1Pfii_param_2];
	cvta.to.global.u64 	%rd1, %rd2;
	mov.u32 	%r5, %ntid.x;
	mov.u32 	%r6, %ctaid.x;
	mov.u32 	%r7, %tid.x;
	mad.lo.s32 	%r8, %r5, %r6, %r7;
	mov.u32 	%r9, %ntid.y;
	mov.u32 	%r10, %ctaid.y;
	mov.u32 	%r11, %tid.y;
	mad.lo.s32 	%r12, %r9, %r10, %r11;
	mad.lo.s32 	%r1, %r4, %r12, %r8;
	setp.ge.s32 	%p1, %r1, %r3;
	@%p1 bra 	$L__BB19_5;
	and.b32  	%r13, %r1, -2147483647;
	setp.ne.s32 	%p2, %r13, 1;
	add.s32 	%r2, %r3, -1;
	setp.eq.s32 	%p3, %r1, %r2;
	or.pred  	%p4, %p2, %p3;
	@%p4 bra 	$L__BB19_3;
	add.s32 	%r14, %r1, -1;
	mul.wide.u32 	%rd3, %r14, 4;
	add.s64 	%rd4, %rd1, %rd3;
	ld.global.f32 	%f1, [%rd4];
	mul.wide.u32 	%rd5, %r1, 4;
	add.s64 	%rd6, %rd1, %rd5;
	ld.global.f32 	%f2, [%rd6+4];
	add.f32 	%f3, %f1, %f2;
	ld.global.f32 	%f4, [%rd6];
	fma.rn.f32 	%f5, %f3, 0f3FCB0673, %f4;
	st.global.f32 	[%rd6], %f5;
$L__BB19_3:
	setp.ne.s32 	%p5, %r1, %r2;
	@%p5 bra 	$L__BB19_5;
	mul.wide.s32 	%rd7, %r3, 4;
	add.s64 	%rd8, %rd1, %rd7;
	ld.global.f32 	%f6, [%rd8+-8];
	mul.wide.s32 	%rd9, %r1, 4;
	add.s64 	%rd10, %rd1, %rd9;
	ld.global.f32 	%f7, [%rd10];
	fma.rn.f32 	%f8, %f6, 0f404B0673, %f7;
	st.global.f32 	[%rd10], %f8;
$L__BB19_5:
	ret;

}
	// .globl	_Z5clampPhPfii
.visible .entry _Z5clampPhPfii(
	.param .u64 .ptr .align 1 _Z5clampPhPfii_param_0,
	.param .u64 .ptr .align 1 _Z5clampPhPfii_param_1,
	.param .u32 _Z5clampPhPfii_param_2,
	.param .u32 _Z5clampPhPfii_param_3
)
{
	.reg .pred 	%p<4>;
	.reg .b16 	%rs<6>;
	.reg .b32 	%r<13>;
	.reg .b32 	%f<2>;
	.reg .b64 	%rd<9>;

	ld.param.u64 	%rd1, [_Z5clampPhPfii_param_0];
	ld.param.u64 	%rd2, [_Z5clampPhPfii_param_1];
	ld.param.u32 	%r2, [_Z5clampPhPfii_param_2];
	ld.param.u32 	%r3, [_Z5clampPhPfii_param_3];
	mov.u32 	%r4, %ntid.x;
	mov.u32 	%r5, %ctaid.x;
	mov.u32 	%r6, %tid.x;
	mad.lo.s32 	%r7, %r4, %r5, %r6;
	mov.u32 	%r8, %ntid.y;
	mov.u32 	%r9, %ctaid.y;
	mov.u32 	%r10, %tid.y;
	mad.lo.s32 	%r11, %r8, %r9, %r10;
	mad.lo.s32 	%r1, %r3, %r11, %r7;
	setp.ge.s32 	%p1, %r1, %r2;
	@%p1 bra 	$L__BB20_5;
	cvta.to.global.u64 	%rd3, %rd2;
	mul.wide.s32 	%rd4, %r1, 4;
	add.s64 	%rd5, %rd3, %rd4;
	ld.global.f32 	%f1, [%rd5];
	setp.gt.f32 	%p2, %f1, 0f437F0000;
	mov.b16 	%rs5, 255;
	@%p2 bra 	$L__BB20_4;
	setp.lt.f32 	%p3, %f1, 0f00000000;
	mov.b16 	%rs5, 0;
	@%p3 bra 	$L__BB20_4;
	cvt.rzi.u32.f32 	%r12, %f1;
	cvt.u16.u32 	%rs5, %r12;
$L__BB20_4:
	cvt.s64.s32 	%rd6, %r1;
	cvta.to.global.u64 	%rd7, %rd1;
	add.s64 	%rd8, %rd7, %rd6;
	st.global.u8 	[%rd8], %rs5;
$L__BB20_5:
	ret;

}
	// .globl	_Z9transposePfS_ii
.visible .entry _Z9transposePfS_ii(
	.param .u64 .ptr .align 1 _Z9transposePfS_ii_param_0,
	.param .u64 .ptr .align 1 _Z9transposePfS_ii_param_1,
	.param .u32 _Z9transposePfS_ii_param_2,
	.param .u32 _Z9transposePfS_ii_param_3
)
{
	.reg .pred 	%p<7>;
	.reg .b32 	%r<25>;
	.reg .b32 	%f<3>;
	.reg .b64 	%rd<9>;
	// demoted variable
	.shared .align 4 .b8 _ZZ9transposePfS_iiE5block[1088];
	ld.param.u64 	%rd1, [_Z9transposePfS_ii_param_0];
	ld.param.u64 	%rd2, [_Z9transposePfS_ii_param_1];
	ld.param.u32 	%r9, [_Z9transposePfS_ii_param_2];
	ld.param.u32 	%r11, [_Z9transposePfS_ii_param_3];
	mov.u32 	%r12, %ctaid.x;
	shl.b32 	%r1, %r12, 4;
	mov.u32 	%r2, %tid.x;
	add.s32 	%r3, %r1, %r2;
	mov.u32 	%r13, %ctaid.y;
	shl.b32 	%r4, %r13, 4;
	mov.u32 	%r5, %tid.y;
	add.s32 	%r14, %r4, %r5;
	setp.ge.u32 	%p1, %r3, %r9;
	setp.ge.u32 	%p2, %r14, %r11;
	or.pred  	%p3, %p1, %p2;
	@%p3 bra 	$L__BB21_2;
	cvta.to.global.u64 	%rd3, %rd2;
	mad.lo.s32 	%r15, %r9, %r14, %r3;
	mul.wide.u32 	%rd4, %r15, 4;
	add.s64 	%rd5, %rd3, %rd4;
	ld.global.f32 	%f1, [%rd5];
	mov.u32 	%r16, _ZZ9transposePfS_iiE5block;
	mad.lo.s32 	%r17, %r5, 68, %r16;
	shl.b32 	%r18, %r2, 2;
	add.s32 	%r19, %r17, %r18;
	st.shared.f32 	[%r19], %f1;
$L__BB21_2:
	bar.sync 	0;
	add.s32 	%r7, %r4, %r2;
	add.s32 	%r8, %r1, %r5;
	setp.ge.u32 	%p4, %r7, %r11;
	setp.ge.u32 	%p5, %r8, %r9;
	or.pred  	%p6, %p5, %p4;
	@%p6 bra 	$L__BB21_4;
	mad.lo.s32 	%r20, %r11, %r8, %r7;
	mov.u32 	%r21, _ZZ9transposePfS_iiE5block;
	mad.lo.s32 	%r22, %r2, 68, %r21;
	shl.b32 	%r23, %r5, 2;
	add.s32 	%r24, %r22, %r23;
	ld.shared.f32 	%f2, [%r24];
	cvta.to.global.u64 	%rd6, %rd1;
	mul.wide.u32 	%rd7, %r20, 4;
	add.s64 	%rd8, %rd6, %rd7;
	st.global.f32 	[%rd8], %f2;
$L__BB21_4:
	ret;

}


// ===== COMPILED SASS (sm_100) =====

	.target	sm_100

	.elftype	@"ET_EXEC"


//--------------------- .note.nv.tkinfo           --------------------------
	.section	.note.nv.tkinfo,"",@"SHT_NOTE"
	.sectionflags	@"SHF_NOTE_NV_TKINFO"
	.tkinfo
        /*0018*/ 	.word	0x00000002
        /*0030*/ 	.string	""
        /*0030*/ 	.string	"ptxas"
        /*0030*/ 	.string	"Cuda compilation tools, release 13.0, V13.0.88"
        /*0030*/ 	.string	"Build cuda_13.0.r13.0/compiler.36424714_0"
        /*0030*/ 	.string	"-arch sm_100 -m 64 "



//--------------------- .note.nv.cuinfo           --------------------------
	.section	.note.nv.cuinfo,"",@"SHT_NOTE"
	.sectionflags	@"SHF_NOTE_NV_CUINFO"
        /*0018*/ 	.short	0x0002
        /*001a*/ 	.short	0x0064
        /*001c*/ 	.short	0x0082
	.zero		2


//--------------------- .nv.info                  --------------------------
	.section	.nv.info,"",@"SHT_CUDA_INFO"
	.align	4


	//----- nvinfo : EIATTR_REGCOUNT
	.align		4
        /*0000*/ 	.byte	0x04, 0x2f
        /*0002*/ 	.short	(.L_1 - .L_0)
	.align		4
.L_0:
        /*0004*/ 	.word	index@(_Z8setToValPhii)
        /*0008*/ 	.word	0x00000008


	//----- nvinfo : EIATTR_FRAME_SIZE
	.align		4
.L_1:
        /*000c*/ 	.byte	0x04, 0x11
        /*000e*/ 	.short	(.L_3 - .L_2)
	.align		4
.L_2:
        /*0010*/ 	.word	index@(_Z8setToValPhii)
        /*0014*/ 	.word	0x00000000


	//----- nvinfo : EIATTR_REGCOUNT
	.align		4
.L_3:
        /*0018*/ 	.byte	0x04, 0x2f
        /*001a*/ 	.short	(.L_5 - .L_4)
	.align		4
.L_4:
        /*001c*/ 	.word	index@(_Z7conv3x3PhS_iiPf)
        /*0020*/ 	.word	0x00000020


	//----- nvinfo : EIATTR_FRAME_SIZE
	.align		4
.L_5:
        /*0024*/ 	.byte	0x04, 0x11
        /*0026*/ 	.short	(.L_7 - .L_6)
	.align		4
.L_6:
        /*0028*/ 	.word	index@(_Z7conv3x3PhS_iiPf)
        /*002c*/ 	.word	0x00000000


	//----- nvinfo : EIATTR_REGCOUNT
	.align		4
.L_7:
        /*0030*/ 	.byte	0x04, 0x2f
        /*0032*/ 	.short	(.L_9 - .L_8)
	.align		4
.L_8:
        /*0034*/ 	.word	index@(_Z8quantizePfifi)
        /*0038*/ 	.word	0x00000011


	//----- nvinfo : EIATTR_FRAME_SIZE
	.align		4
.L_9:
        /*003c*/ 	.byte	0x04, 0x11
        /*003e*/ 	.short	(.L_11 - .L_10)
	.align		4
.L_10:
        /*0040*/ 	.word	index@($__internal_2_$__cuda_sm3x_div_rn_noftz_f32_slowpath)
        /*0044*/ 	.word	0x00000000


	//----- nvinfo : EIATTR_FRAME_SIZE
	.align		4
.L_11:
        /*0048*/ 	.byte	0x04, 0x11
        /*004a*/ 	.short	(.L_13 - .L_12)
	.align		4
.L_12:
        /*004c*/ 	.word	index@(_Z8quantizePfifi)
        /*0050*/ 	.word	0x00000000


	//----- nvinfo : EIATTR_REGCOUNT
	.align		4
.L_13:
        /*0054*/ 	.byte	0x04, 0x2f
        /*0056*/ 	.short	(.L_15 - .L_14)
	.align		4
.L_14:
        /*0058*/ 	.word	index@(_Z8brightenPhS_iif)
        /*005c*/ 	.word	0x00000009


	//----- nvinfo : EIATTR_FRAME_SIZE
	.align		4
.L_15:
        /*0060*/ 	.byte	0x04, 0x11
        /*0062*/ 	.short	(.L_17 - .L_16)
	.align		4
.L_16:
        /*0064*/ 	.word	index@(_Z8brightenPhS_iif)
        /*0068*/ 	.word	0x00000000


	//----- nvinfo : EIATTR_REGCOUNT
	.align		4
.L_17:
        /*006c*/ 	.byte	0x04, 0x2f
        /*006e*/ 	.short	(.L_19 - .L_18)
	.align		4
.L_18:
        /*0070*/ 	.word	index@(_Z9greyscalePhS_ii)
        /*0074*/ 	.word	0x0000000f


	//----- nvinfo : EIATTR_FRAME_SIZE
	.align		4
.L_19:
        /*0078*/ 	.byte	0x04, 0x11
        /*007a*/ 	.short	(.L_21 - .L_20)
	.align		4
.L_20:
        /*007c*/ 	.word	index@(_Z9greyscalePhS_ii)
        /*0080*/ 	.word	0x00000000


	//----- nvinfo : EIATTR_REGCOUNT
	.align		4
.L_21:
        /*0084*/ 	.byte	0x04, 0x2f
        /*0086*/ 	.short	(.L_23 - .L_22)
	.align		4
.L_22:
        /*0088*/ 	.word	index@(_Z8saturatePhS_iif)
        /*008c*/ 	.word	0x00000010


	//----- nvinfo : EIATTR_FRAME_SIZE
	.align		4
.L_23:
        /*0090*/ 	.byte	0x04, 0x11
        /*0092*/ 	.short	(.L_25 - .L_24)
	.align		4
.L_24:
        /*0094*/ 	.word	index@(_Z8saturatePhS_iif)
        /*0098*/ 	.word	0x00000000


	//----- nvinfo : EIATTR_REGCOUNT
	.align		4
.L_25:
        /*009c*/ 	.byte	0x04, 0x2f
        /*009e*/ 	.short	(.L_27 - .L_26)
	.align		4
.L_26:
        /*00a0*/ 	.word	index@(_Z6readInPfPhii)
        /*00a4*/ 	.word	0x0000000a


	//----- nvinfo : EIATTR_FRAME_SIZE
	.align		4
.L_27:
        /*00a8*/ 	.byte	0x04, 0x11
        /*00aa*/ 	.short	(.L_29 - .L_28)
	.align		4
.L_28:
        /*00ac*/ 	.word	index@(_Z6readInPfPhii)
        /*00b0*/ 	.word	0x00000000


	//----- nvinfo : EIATTR_REGCOUNT
	.align		4
.L_29:
        /*00b4*/ 	.byte	0x04, 0x2f
        /*00b6*/ 	.short	(.L_31 - .L_30)
	.align		4
.L_30:
        /*00b8*/ 	.word	index@(_Z8predict1Pfii)
        /*00bc*/ 	.word	0x0000000c


	//----- nvinfo : EIATTR_FRAME_SIZE
	.align		4
.L_31:
        /*00c0*/ 	.byte	0x04, 0x11
        /*00c2*/ 	.short	(.L_33 - .L_32)
	.align		4
.L_32:
        /*00c4*/ 	.word	index@(_Z8predict1Pfii)
        /*00c8*/ 	.word	0x00000000


	//----- nvinfo : EIATTR_REGCOUNT
	.align		4
.L_33:
        /*00cc*/ 	.byte	0x04, 0x2f
        /*00ce*/ 	.short	(.L_35 - .L_34)
	.align		4
.L_34:
        /*00d0*/ 	.word	index@(_Z7update1Pfii)
        /*00d4*/ 	.word	0x0000000a


	//----- nvinfo : EIATTR_FRAME_SIZE
	.align		4
.L_35:
        /*00d8*/ 	.byte	0x04, 0x11
        /*00da*/ 	.short	(.L_37 - .L_36)
	.align		4
.L_36:
        /*00dc*/ 	.word	index@(_Z7update1Pfii)
        /*00e0*/ 	.word	0x00000000


	//----- nvinfo : EIATTR_REGCOUNT
	.align		4
.L_37:
        /*00e4*/ 	.byte	0x04, 0x2f
        /*00e6*/ 	.short	(.L_39 - .L_38)
	.align		4
.L_38:
        /*00e8*/ 	.word	index@(_Z8predict2Pfii)
        /*00ec*/ 	.word	0x0000000c


	//----- nvinfo : EIATTR_FRAME_SIZE
	.align		4
.L_39:
        /*00f0*/ 	.byte	0x04, 0x11
        /*00f2*/ 	.short	(.L_41 - .L_40)
	.align		4
.L_40:
        /*00f4*/ 	.word	index@(_Z8predict2Pfii)
        /*00f8*/ 	.word	0x00000000


	//----- nvinfo : EIATTR_REGCOUNT
	.align		4
.L_41:
        /*00fc*/ 	.byte	0x04, 0x2f
        /*00fe*/ 	.short	(.L_43 - .L_42)
	.align		4
.L_42:
        /*0100*/ 	.word	index@(_Z7update2Pfii)
        /*0104*/ 	.word	0x0000000a


	//----- nvinfo : EIATTR_FRAME_SIZE
	.align		4
.L_43:
        /*0108*/ 	.byte	0x04, 0x11
        /*010a*/ 	.short	(.L_45 - .L_44)
	.align		4
.L_44:
        /*010c*/ 	.word	index@(_Z7update2Pfii)
        /*0110*/ 	.word	0x00000000


	//----- nvinfo : EIATTR_REGCOUNT
	.align		4
.L_45:
        /*0114*/ 	.byte	0x04, 0x2f
        /*0116*/ 	.short	(.L_47 - .L_46)
	.align		4
.L_46:
        /*0118*/ 	.word	index@(_Z5scalePfii)
        /*011c*/ 	.word	0x0000000e


	//----- nvinfo : EIATTR_FRAME_SIZE
	.align		4
.L_47:
        /*0120*/ 	.byte	0x04, 0x11
        /*0122*/ 	.short	(.L_49 - .L_48)
	.align		4
.L_48:
        /*0124*/ 	.word	index@($__internal_1_$__cuda_sm3x_div_rn_noftz_f32_slowpath)
        /*0128*/ 	.word	0x00000000


	//----- nvinfo : EIATTR_FRAME_SIZE
	.align		4
.L_49:
        /*012c*/ 	.byte	0x04, 0x11
        /*012e*/ 	.short	(.L_51 - .L_50)
	.align		4
.L_50:
        /*0130*/ 	.word	index@(_Z5scalePfii)
        /*0134*/ 	.word	0x00000000


	//----- nvinfo : EIATTR_REGCOUNT
	.align		4
.L_51:
        /*0138*/ 	.byte	0x04, 0x2f
        /*013a*/ 	.short	(.L_53 - .L_52)
	.align		4
.L_52:
        /*013c*/ 	.word	index@(_Z4packPfS_ii)
        /*0140*/ 	.word	0x0000000a


	//----- nvinfo : EIATTR_FRAME_SIZE
	.align		4
.L_53:
        /*0144*/ 	.byte	0x04, 0x11
        /*0146*/ 	.short	(.L_55 - .L_54)
	.align		4
.L_54:
        /*0148*/ 	.word	index@(_Z4packPfS_ii)
        /*014c*/ 	.word	0x00000000


	//----- nvinfo : EIATTR_REGCOUNT
	.align		4
.L_55:
        /*0150*/ 	.byte	0x04, 0x2f
        /*0152*/ 	.short	(.L_57 - .L_56)
	.align		4
.L_56:
        /*0154*/ 	.word	index@(_Z7readOutPfS_ii)
        /*0158*/ 	.word	0x0000000a


	//----- nvinfo : EIATTR_FRAME_SIZE
	.align		4
.L_57:
        /*015c*/ 	.byte	0x04, 0x11
        /*015e*/ 	.short	(.L_59 - .L_58)
	.align		4
.L_58:
        /*0160*/ 	.word	index@(_Z7readOutPfS_ii)
        /*0164*/ 	.word	0x00000000


	//----- nvinfo : EIATTR_REGCOUNT
	.align		4
.L_59:
        /*0168*/ 	.byte	0x04, 0x2f
        /*016a*/ 	.short	(.L_61 - .L_60)
	.align		4
.L_60:
        /*016c*/ 	.word	index@(_Z6UNpackPfS_ii)
        /*0170*/ 	.word	0x0000000a


	//----- nvinfo : EIATTR_FRAME_SIZE
	.align		4
.L_61:
        /*0174*/ 	.byte	0x04, 0x11
        /*0176*/ 	.short	(.L_63 - .L_62)
	.align		4
.L_62:
        /*0178*/ 	.word	index@(_Z6UNpackPfS_ii)
        /*017c*/ 	.word	0x00000000


	//----- nvinfo : EIATTR_REGCOUNT
	.align		4
.L_63:
        /*0180*/ 	.byte	0x04, 0x2f
        /*0182*/ 	.short	(.L_65 - .L_64)
	.align		4
.L_64:
        /*0184*/ 	.word	index@(_Z7UNscalePfii)
        /*0188*/ 	.word	0x0000000e


	//----- nvinfo : EIATTR_FRAME_SIZE
	.align		4
.L_65:
        /*018c*/ 	.byte	0x04, 0x11
        /*018e*/ 	.short	(.L_67 - .L_66)
	.align		4
.L_66:
        /*0190*/ 	.word	index@($__internal_0_$__cuda_sm3x_div_rn_noftz_f32_slowpath)
        /*0194*/ 	.word	0x00000000


	//----- nvinfo : EIATTR_FRAME_SIZE
	.align		4
.L_67:
        /*0198*/ 	.byte	0x04, 0x11
        /*019a*/ 	.short	(.L_69 - .L_68)
	.align		4
.L_68:
        /*019c*/ 	.word	index@(_Z7UNscalePfii)
        /*01a0*/ 	.word	0x00000000


	//----- nvinfo : EIATTR_REGCOUNT
	.align		4
.L_69:
        /*01a4*/ 	.byte	0x04, 0x2f
        /*01a6*/ 	.short	(.L_71 - .L_70)
	.align		4
.L_70:
        /*01a8*/ 	.word	index@(_Z9UNupdate2Pfii)
        /*01ac*/ 	.word	0x0000000a


	//----- nvinfo : EIATTR_FRAME_SIZE
	.align		4
.L_71:
        /*01b0*/ 	.byte	0x04, 0x11
        /*01b2*/ 	.short	(.L_73 - .L_72)
	.align		4
.L_72:
        /*01b4*/ 	.word	index@(_Z9UNupdate2Pfii)
        /*01b8*/ 	.word	0x00000000


	//----- nvinfo : EIATTR_REGCOUNT
	.align		4
.L_73:
        /*01bc*/ 	.byte	0x04, 0x2f
        /*01be*/ 	.short	(.L_75 - .L_74)
	.align		4
.L_74:
        /*01c0*/ 	.word	index@(_Z10UNpredict2Pfii)
        /*01c4*/ 	.word	0x0000000c


	//----- nvinfo : EIATTR_FRAME_SIZE
	.align		4
.L_75:
        /*01c8*/ 	.byte	0x04, 0x11
        /*01ca*/ 	.short	(.L_77 - .L_76)
	.align		4
.L_76:
        /*01cc*/ 	.word	index@(_Z10UNpredict2Pfii)
        /*01d0*/ 	.word	0x00000000


	//----- nvinfo : EIATTR_REGCOUNT
	.align		4
.L_77:
        /*01d4*/ 	.byte	0x04, 0x2f
        /*01d6*/ 	.short	(.L_79 - .L_78)
	.align		4
.L_78:
        /*01d8*/ 	.word	index@(_Z9UNupdate1Pfii)
        /*01dc*/ 	.word	0x0000000a


	//----- nvinfo : EIATTR_FRAME_SIZE
	.align		4
.L_79:
        /*01e0*/ 	.byte	0x04, 0x11
        /*01e2*/ 	.short	(.L_81 - .L_80)
	.align		4
.L_80:
        /*01e4*/ 	.word	index@(_Z9UNupdate1Pfii)
        /*01e8*/ 	.word	0x00000000


	//----- nvinfo : EIATTR_REGCOUNT
	.align		4
.L_81:
        /*01ec*/ 	.byte	0x04, 0x2f
        /*01ee*/ 	.short	(.L_83 - .L_82)
	.align		4
.L_82:
        /*01f0*/ 	.word	index@(_Z10UNpredict1Pfii)
        /*01f4*/ 	.word	0x0000000c


	//----- nvinfo : EIATTR_FRAME_SIZE
	.align		4
.L_83:
        /*01f8*/ 	.byte	0x04, 0x11
        /*01fa*/ 	.short	(.L_85 - .L_84)
	.align		4
.L_84:
        /*01fc*/ 	.word	index@(_Z10UNpredict1Pfii)
        /*0200*/ 	.word	0x00000000


	//----- nvinfo : EIATTR_REGCOUNT
	.align		4
.L_85:
        /*0204*/ 	.byte	0x04, 0x2f
        /*0206*/ 	.short	(.L_87 - .L_86)
	.align		4
.L_86:
        /*0208*/ 	.word	index@(_Z5clampPhPfii)
        /*020c*/ 	.word	0x00000008


	//----- nvinfo : EIATTR_FRAME_SIZE
	.align		4
.L_87:
        /*0210*/ 	.byte	0x04, 0x11
        /*0212*/ 	.short	(.L_89 - .L_88)
	.align		4
.L_88:
        /*0214*/ 	.word	index@(_Z5clampPhPfii)
        /*0218*/ 	.word	0x00000000


	//----- nvinfo : EIATTR_REGCOUNT
	.align		4
.L_89:
        /*021c*/ 	.byte	0x04, 0x2f
        /*021e*/ 	.short	(.L_91 - .L_90)
	.align		4
.L_90:
        /*0220*/ 	.word	index@(_Z9transposePfS_ii)
        /*0224*/ 	.word	0x0000000c


	//----- nvinfo : EIATTR_FRAME_SIZE
	.align		4
.L_91:
        /*0228*/ 	.byte	0x04, 0x11
        /*022a*/ 	.short	(.L_93 - .L_92)
	.align		4
.L_92:
        /*022c*/ 	.word	index@(_Z9transposePfS_ii)
        /*0230*/ 	.word	0x00000000


	//----- nvinfo : EIATTR_MIN_STACK_SIZE
	.align		4
.L_93:
        /*0234*/ 	.byte	0x04, 0x12
        /*0236*/ 	.short	(.L_95 - .L_94)
	.align		4
.L_94:
        /*0238*/ 	.word	index@(_Z9transposePfS_ii)
        /*023c*/ 	.word	0x00000000


	//----- nvinfo : EIATTR_MIN_STACK_SIZE
	.align		4
.L_95:
        /*0240*/ 	.byte	0x04, 0x12
        /*0242*/ 	.short	(.L_97 - .L_96)
	.align		4
.L_96:
        /*0244*/ 	.word	index@(_Z5clampPhPfii)
        /*0248*/ 	.word	0x00000000


	//----- nvinfo : EIATTR_MIN_STACK_SIZE
	.align		4
.L_97:
        /*024c*/ 	.byte	0x04, 0x12
        /*024e*/ 	.short	(.L_99 - .L_98)
	.align		4
.L_98:
        /*0250*/ 	.word	index@(_Z10UNpredict1Pfii)
        /*0254*/ 	.word	0x00000000


	//----- nvinfo : EIATTR_MIN_STACK_SIZE
	.align		4
.L_99:
        /*0258*/ 	.byte	0x04, 0x12
        /*025a*/ 	.short	(.L_101 - .L_100)
	.align		4
.L_100:
        /*025c*/ 	.word	index@(_Z9UNupdate1Pfii)
        /*0260*/ 	.word	0x00000000


	//----- nvinfo : EIATTR_MIN_STACK_SIZE
	.align		4
.L_101:
        /*0264*/ 	.byte	0x04, 0x12
        /*0266*/ 	.short	(.L_103 - .L_102)
	.align		4
.L_102:
        /*0268*/ 	.word	index@(_Z10UNpredict2Pfii)
        /*026c*/ 	.word	0x00000000


	//----- nvinfo : EIATTR_MIN_STACK_SIZE
	.align		4
.L_103:
        /*0270*/ 	.byte	0x04, 0x12
        /*0272*/ 	.short	(.L_105 - .L_104)
	.align		4
.L_104:
        /*0274*/ 	.word	index@(_Z9UNupdate2Pfii)
        /*0278*/ 	.word	0x00000000


	//----- nvinfo : EIATTR_MIN_STACK_SIZE
	.align		4
.L_105:
        /*027c*/ 	.byte	0x04, 0x12
        /*027e*/ 	.short	(.L_107 - .L_106)
	.align		4
.L_106:
        /*0280*/ 	.word	index@(_Z7UNscalePfii)
        /*0284*/ 	.word	0x00000000


	//----- nvinfo : EIATTR_MIN_STACK_SIZE
	.align		4
.L_107:
        /*0288*/ 	.byte	0x04, 0x12
        /*028a*/ 	.short	(.L_109 - .L_108)
	.align		4
.L_108:
        /*028c*/ 	.word	index@(_Z6UNpackPfS_ii)
        /*0290*/ 	.word	0x00000000


	//----- nvinfo : EIATTR_MIN_STACK_SIZE
	.align		4
.L_109:
        /*0294*/ 	.byte	0x04, 0x12
        /*0296*/ 	.short	(.L_111 - .L_110)
	.align		4
.L_110:
        /*0298*/ 	.word	index@(_Z7readOutPfS_ii)
        /*029c*/ 	.word	0x00000000


	//----- nvinfo : EIATTR_MIN_STACK_SIZE
	.align		4
.L_111:
        /*02a0*/ 	.byte	0x04, 0x12
        /*02a2*/ 	.short	(.L_113 - .L_112)
	.align		4
.L_112:
        /*02a4*/ 	.word	index@(_Z4packPfS_ii)
        /*02a8*/ 	.word	0x00000000


	//----- nvinfo : EIATTR_MIN_STACK_SIZE
	.align		4
.L_113:
        /*02ac*/ 	.byte	0x04, 0x12
        /*02ae*/ 	.short	(.L_115 - .L_114)
	.align		4
.L_114:
        /*02b0*/ 	.word	index@(_Z5scalePfii)
        /*02b4*/ 	.word	0x00000000


	//----- nvinfo : EIATTR_MIN_STACK_SIZE
	.align		4
.L_115:
        /*02b8*/ 	.byte	0x04, 0x12
        /*02ba*/ 	.short	(.L_117 - .L_116)
	.align		4
.L_116:
        /*02bc*/ 	.word	index@(_Z7update2Pfii)
        /*02c0*/ 	.word	0x00000000


	//----- nvinfo : EIATTR_MIN_STACK_SIZE
	.align		4
.L_117:
        /*02c4*/ 	.byte	0x04, 0x12
        /*02c6*/ 	.short	(.L_119 - .L_118)
	.align		4
.L_118:
        /*02c8*/ 	.word	index@(_Z8predict2Pfii)
        /*02cc*/ 	.word	0x00000000


	//----- nvinfo : EIATTR_MIN_STACK_SIZE
	.align		4
.L_119:
        /*02d0*/ 	.byte	0x04, 0x12
        /*02d2*/ 	.short	(.L_121 - .L_120)
	.align		4
.L_120:
        /*02d4*/ 	.word	index@(_Z7update1Pfii)
        /*02d8*/ 	.word	0x00000000


	//----- nvinfo : EIATTR_MIN_STACK_SIZE
	.align		4
.L_121:
        /*02dc*/ 	.byte	0x04, 0x12
        /*02de*/ 	.short	(.L_123 - .L_122)
	.align		4
.L_122:
        /*02e0*/ 	.word	index@(_Z8predict1Pfii)
        /*02e4*/ 	.word	0x00000000


	//----- nvinfo : EIATTR_MIN_STACK_SIZE
	.align		4
.L_123:
        /*02e8*/ 	.byte	0x04, 0x12
        /*02ea*/ 	.short	(.L_125 - .L_124)
	.align		4
.L_124:
        /*02ec*/ 	.word	index@(_Z6readInPfPhii)
        /*02f0*/ 	.word	0x00000000


	//----- nvinfo : EIATTR_MIN_STACK_SIZE
	.align		4
.L_125:
        /*02f4*/ 	.byte	0x04, 0x12
        /*02f6*/ 	.short	(.L_127 - .L_126)
	.align		4
.L_126:
        /*02f8*/ 	.word	index@(_Z8saturatePhS_iif)
        /*02fc*/ 	.word	0x00000000


	//----- nvinfo : EIATTR_MIN_STACK_SIZE
	.align		4
.L_127:
        /*0300*/ 	.byte	0x04, 0x12
        /*0302*/ 	.short	(.L_129 - .L_128)
	.align		4
.L_128:
        /*0304*/ 	.word	index@(_Z9greyscalePhS_ii)
        /*0308*/ 	.word	0x00000000


	//----- nvinfo : EIATTR_MIN_STACK_SIZE
	.align		4
.L_129:
        /*030c*/ 	.byte	0x04, 0x12
        /*030e*/ 	.short	(.L_131 - .L_130)
	.align		4
.L_130:
        /*0310*/ 	.word	index@(_Z8brightenPhS_iif)
        /*0314*/ 	.word	0x00000000


	//----- nvinfo : EIATTR_MIN_STACK_SIZE
	.align		4
.L_131:
        /*0318*/ 	.byte	0x04, 0x12
        /*031a*/ 	.short	(.L_133 - .L_132)
	.align		4
.L_132:
        /*031c*/ 	.word	index@(_Z8quantizePfifi)
        /*0320*/ 	.word	0x00000000


	//----- nvinfo : EIATTR_MIN_STACK_SIZE
	.align		4
.L_133:
        /*0324*/ 	.byte	0x04, 0x12
        /*0326*/ 	.short	(.L_135 - .L_134)
	.align		4
.L_134:
        /*0328*/ 	.word	index@(_Z7conv3x3PhS_iiPf)
        /*032c*/ 	.word	0x00000000


	//----- nvinfo : EIATTR_MIN_STACK_SIZE
	.align		4
.L_135:
        /*0330*/ 	.byte	0x04, 0x12
        /*0332*/ 	.short	(.L_137 - .L_136)
	.align		4
.L_136:
        /*0334*/ 	.word	index@(_Z8setToValPhii)
        /*0338*/ 	.word	0x00000000
.L_137:


//--------------------- .nv.compat                --------------------------
	.section	.nv.compat,"",@"SHT_CUDA_COMPAT_INFO"
	.align	4
        /*0000*/ 	.byte	0x02, 0x09, 0x00, 0x00, 0x02, 0x02, 0x01, 0x00, 0x02, 0x05, 0x05, 0x00, 0x03, 0x07, 0x01, 0x01
        /*0010*/ 	.byte	0x02, 0x03, 0x00, 0x00, 0x02, 0x06, 0x01, 0x00, 0x04, 0x0b, 0x08, 0x00, 0x01, 0x00, 0x00, 0x00
        /*0020*/ 	.byte	0x00, 0x00, 0x00, 0x00


//--------------------- .nv.info._Z9transposePfS_ii --------------------------
	.section	.nv.info._Z9transposePfS_ii,"",@"SHT_CUDA_INFO"
	.sectionflags	@""
	.align	4


	//----- nvinfo : EIATTR_CUDA_API_VERSION
	.align		4
        /*0000*/ 	.byte	0x04, 0x37
        /*0002*/ 	.short	(.L_139 - .L_138)
.L_138:
        /*0004*/ 	.word	0x00000082


	//----- nvinfo : EIATTR_KPARAM_INFO
	.align		4
.L_139:
        /*0008*/ 	.byte	0x04, 0x17
        /*000a*/ 	.short	(.L_141 - .L_140)
.L_140:
        /*000c*/ 	.word	0x00000000
        /*0010*/ 	.short	0x0003
        /*0012*/ 	.short	0x0014
        /*0014*/ 	.byte	0x00, 0xf0, 0x11, 0x00


	//----- nvinfo : EIATTR_KPARAM_INFO
	.align		4
.L_141:
        /*0018*/ 	.byte	0x04, 0x17
        /*001a*/ 	.short	(.L_143 - .L_142)
.L_142:
        /*001c*/ 	.word	0x00000000
        /*0020*/ 	.short	0x0002
        /*0022*/ 	.short	0x0010
        /*0024*/ 	.byte	0x00, 0xf0, 0x11, 0x00


	//----- nvinfo : EIATTR_KPARAM_INFO
	.align		4
.L_143:
        /*0028*/ 	.byte	0x04, 0x17
        /*002a*/ 	.short	(.L_145 - .L_144)
.L_144:
        /*002c*/ 	.word	0x00000000
        /*0030*/ 	.short	0x0001
        /*0032*/ 	.short	0x0008
        /*0034*/ 	.byte	0x00, 0xf5, 0x21, 0x00


	//----- nvinfo : EIATTR_KPARAM_INFO
	.align		4
.L_145:
        /*0038*/ 	.byte	0x04, 0x17
        /*003a*/ 	.short	(.L_147 - .L_146)
.L_146:
        /*003c*/ 	.word	0x00000000
        /*0040*/ 	.short	0x0000
        /*0042*/ 	.short	0x0000
        /*0044*/ 	.byte	0x00, 0xf5, 0x21, 0x00


	//----- nvinfo : EIATTR_SPARSE_MMA_MASK
	.align		4
.L_147:
        /*0048*/ 	.byte	0x03, 0x50
        /*004a*/ 	.short	0x0000


	//----- nvinfo : EIATTR_MAXREG_COUNT
	.align		4
        /*004c*/ 	.byte	0x03, 0x1b
        /*004e*/ 	.short	0x00ff


	//----- nvinfo : EIATTR_NUM_BARRIERS
	.align		4
        /*0050*/ 	.byte	0x02, 0x4c
        /*0052*/ 	.byte	0x01
	.zero		1


	//----- nvinfo : EIATTR_MERCURY_ISA_VERSION
	.align		4
        /*0054*/ 	.byte	0x03, 0x5f
        /*0056*/ 	.short	0x0101


	//----- nvinfo : EIATTR_VRC_CTA_INIT_COUNT
	.align		4
        /*0058*/ 	.byte	0x02, 0x4a
	.zero		1
	.zero		1


	//----- nvinfo : EIATTR_EXIT_INSTR_OFFSETS
	.align		4
        /*005c*/ 	.byte	0x04, 0x1c
        /*005e*/ 	.short	(.L_149 - .L_148)


	//   ....[0]....
.L_148:
        /*0060*/ 	.word	0x000001a0


	//   ....[1]....
        /*0064*/ 	.word	0x00000250


	//----- nvinfo : EIATTR_CBANK_PARAM_SIZE
	.align		4
.L_149:
        /*0068*/ 	.byte	0x03, 0x19
        /*006a*/ 	.short	0x0018


	//----- nvinfo : EIATTR_PARAM_CBANK
	.align		4
        /*006c*/ 	.byte	0x04, 0x0a
        /*006e*/ 	.short	(.L_151 - .L_150)
	.align		4
.L_150:
        /*0070*/ 	.word	index@(.nv.constant0._Z9transposePfS_ii)
        /*0074*/ 	.short	0x0380
        /*0076*/ 	.short	0x0018


	//----- nvinfo : EIATTR_SW_WAR
	.align		4
.L_151:
        /*0078*/ 	.byte	0x04, 0x36
        /*007a*/ 	.short	(.L_153 - .L_152)
.L_152:
        /*007c*/ 	.word	0x00000008
.L_153:


//--------------------- .nv.info._Z5clampPhPfii   --------------------------
	.section	.nv.info._Z5clampPhPfii,"",@"SHT_CUDA_INFO"
	.sectionflags	@""
	.align	4


	//----- nvinfo : EIATTR_CUDA_API_VERSION
	.align		4
        /*0000*/ 	.byte	0x04, 0x37
        /*0002*/ 	.short	(.L_155 - .L_154)
.L_154:
        /*0004*/ 	.word	0x00000082


	//----- nvinfo : EIATTR_KPARAM_INFO
	.align		4
.L_155:
        /*0008*/ 	.byte	0x04, 0x17
        /*000a*/ 	.short	(.L_157 - .L_156)
.L_156:
        /*000c*/ 	.word	0x00000000
        /*0010*/ 	.short	0x0003
        /*0012*/ 	.short	0x0014
        /*0014*/ 	.byte	0x00, 0xf0, 0x11, 0x00


	//----- nvinfo : EIATTR_KPARAM_INFO
	.align		4
.L_157:
        /*0018*/ 	.byte	0x04, 0x17
        /*001a*/ 	.short	(.L_159 - .L_158)
.L_158:
        /*001c*/ 	.word	0x00000000
        /*0020*/ 	.short	0x0002
        /*0022*/ 	.short	0x0010
        /*0024*/ 	.byte	0x00, 0xf0, 0x11, 0x00


	//----- nvinfo : EIATTR_KPARAM_INFO
	.align		4
.L_159:
        /*0028*/ 	.byte	0x04, 0x17
        /*002a*/ 	.short	(.L_161 - .L_160)
.L_160:
        /*002c*/ 	.word	0x00000000
        /*0030*/ 	.short	0x0001
        /*0032*/ 	.short	0x0008
        /*0034*/ 	.byte	0x00, 0xf5, 0x21, 0x00


	//----- nvinfo : EIATTR_KPARAM_INFO
	.align		4
.L_161:
        /*0038*/ 	.byte	0x04, 0x17
        /*003a*/ 	.short	(.L_163 - .L_162)
.L_162:
        /*003c*/ 	.word	0x00000000
        /*0040*/ 	.short	0x0000
        /*0042*/ 	.short	0x0000
        /*0044*/ 	.byte	0x00, 0xf5, 0x21, 0x00


	//----- nvinfo : EIATTR_SPARSE_MMA_MASK
	.align		4
.L_163:
        /*0048*/ 	.byte	0x03, 0x50
        /*004a*/ 	.short	0x0000


	//----- nvinfo : EIATTR_MAXREG_COUNT
	.align		4
        /*004c*/ 	.byte	0x03, 0x1b
        /*004e*/ 	.short	0x00ff


	//----- nvinfo : EIATTR_MERCURY_ISA_VERSION
	.align		4
        /*0050*/ 	.byte	0x03, 0x5f
        /*0052*/ 	.short	0x0101


	//----- nvinfo : EIATTR_VRC_CTA_INIT_COUNT
	.align		4
        /*0054*/ 	.byte	0x02, 0x4a
	.zero		1
	.zero		1


	//----- nvinfo : EIATTR_EXIT_INSTR_OFFSETS
	.align		4
        /*0058*/ 	.byte	0x04, 0x1c
        /*005a*/ 	.short	(.L_165 - .L_164)


	//   ....[0]....
.L_164:
        /*005c*/ 	.word	0x000000c0


	//   ....[1]....
        /*0060*/ 	.word	0x000001e0


	//----- nvinfo : EIATTR_CRS_STACK_SIZE
	.align		4
.L_165:
        /*0064*/ 	.byte	0x04, 0x1e
        /*0066*/ 	.short	(.L_167 - .L_166)
.L_166:
        /*0068*/ 	.word	0x00000000


	//----- nvinfo : EIATTR_CBANK_PARAM_SIZE
	.align		4
.L_167:
        /*006c*/ 	.byte	0x03, 0x19
        /*006e*/ 	.short	0x0018


	//----- nvinfo : EIATTR_PARAM_CBANK
	.align		4
        /*0070*/ 	.byte	0x04, 0x0a
        /*0072*/ 	.short	(.L_169 - .L_168)
	.align		4
.L_168:
        /*0074*/ 	.word	index@(.nv.constant0._Z5clampPhPfii)
        /*0078*/ 	.short	0x0380
        /*007a*/ 	.short	0x0018


	//----- nvinfo : EIATTR_SW_WAR
	.align		4
.L_169:
        /*007c*/ 	.byte	0x04, 0x36
        /*007e*/ 	.short	(.L_171 - .L_170)
.L_170:
        /*0080*/ 	.word	0x00000008
.L_171:


//--------------------- .nv.info._Z10UNpredict1Pfii --------------------------
	.section	.nv.info._Z10UNpredict1Pfii,"",@"SHT_CUDA_INFO"
	.sectionflags	@""
	.align	4


	//----- nvinfo : EIATTR_CUDA_API_VERSION
	.align		4
        /*0000*/ 	.byte	0x04, 0x37
        /*0002*/ 	.short	(.L_173 - .L_172)
.L_172:
        /*0004*/ 	.word	0x00000082


	//----- nvinfo : EIATTR_KPARAM_INFO
	.align		4
.L_173:
        /*0008*/ 	.byte	0x04, 0x17
        /*000a*/ 	.short	(.L_175 - .L_174)
.L_174:
        /*000c*/ 	.word	0x00000000
        /*0010*/ 	.short	0x0002
        /*0012*/ 	.short	0x000c
        /*0014*/ 	.byte	0x00, 0xf0, 0x11, 0x00


	//----- nvinfo : EIATTR_KPARAM_INFO
	.align		4
.L_175:
        /*0018*/ 	.byte	0x04, 0x17
        /*001a*/ 	.short	(.L_177 - .L_176)
.L_176:
        /*001c*/ 	.word	0x00000000
        /*0020*/ 	.short	0x0001
        /*0022*/ 	.short	0x0008
        /*0024*/ 	.byte	0x00, 0xf0, 0x11, 0x00


	//----- nvinfo : EIATTR_KPARAM_INFO
	.align		4
.L_177:
        /*0028*/ 	.byte	0x04, 0x17
        /*002a*/ 	.short	(.L_179 - .L_178)
.L_178:
        /*002c*/ 	.word	0x00000000
        /*0030*/ 	.short	0x0000
        /*0032*/ 	.short	0x0000
        /*0034*/ 	.byte	0x00, 0xf5, 0x21, 0x00


	//----- nvinfo : EIATTR_SPARSE_MMA_MASK
	.align		4
.L_179:
        /*0038*/ 	.byte	0x03, 0x50
        /*003a*/ 	.short	0x0000


	//----- nvinfo : EIATTR_MAXREG_COUNT
	.align		4
        /*003c*/ 	.byte	0x03, 0x1b
        /*003e*/ 	.short	0x00ff


	//----- nvinfo : EIATTR_MERCURY_ISA_VERSION
	.align		4
        /*0040*/ 	.byte	0x03, 0x5f
        /*0042*/ 	.short	0x0101


	//----- nvinfo : EIATTR_VRC_CTA_INIT_COUNT
	.align		4
        /*0044*/ 	.byte	0x02, 0x4a
	.zero		1
	.zero		1


	//----- nvinfo : EIATTR_EXIT_INSTR_OFFSETS
	.align		4
        /*0048*/ 	.byte	0x04, 0x1c
        /*004a*/ 	.short	(.L_181 - .L_180)


	//   ....[0]....
.L_180:
        /*004c*/ 	.word	0x000000c0


	//   ....[1]....
        /*0050*/ 	.word	0x00000200


	//   ....[2]....
        /*0054*/ 	.word	0x00000280


	//----- nvinfo : EIATTR_CRS_STACK_SIZE
	.align		4
.L_181:
        /*0058*/ 	.byte	0x04, 0x1e
        /*005a*/ 	.short	(.L_183 - .L_182)
.L_182:
        /*005c*/ 	.word	0x00000000


	//----- nvinfo : EIATTR_CBANK_PARAM_SIZE
	.align		4
.L_183:
        /*0060*/ 	.byte	0x03, 0x19
        /*0062*/ 	.short	0x0010


	//----- nvinfo : EIATTR_PARAM_CBANK
	.align		4
        /*0064*/ 	.byte	0x04, 0x0a
        /*0066*/ 	.short	(.L_185 - .L_184)
	.align		4
.L_184:
        /*0068*/ 	.word	index@(.nv.constant0._Z10UNpredict1Pfii)
        /*006c*/ 	.short	0x0380
        /*006e*/ 	.short	0x0010


	//----- nvinfo : EIATTR_SW_WAR
	.align		4
.L_185:
        /*0070*/ 	.byte	0x04, 0x36
        /*0072*/ 	.short	(.L_187 - .L_186)
.L_186:
        /*0074*/ 	.word	0x00000008
.L_187:


//--------------------- .nv.info._Z9UNupdate1Pfii --------------------------
	.section	.nv.info._Z9UNupdate1Pfii,"",@"SHT_CUDA_INFO"
	.sectionflags	@""
	.align	4


	//----- nvinfo : EIATTR_CUDA_API_VERSION
	.align		4
        /*0000*/ 	.byte	0x04, 0x37
        /*0002*/ 	.short	(.L_189 - .L_188)
.L_188:
        /*0004*/ 	.word	0x00000082


	//----- nvinfo : EIATTR_KPARAM_INFO
	.align		4
.L_189:
        /*0008*/ 	.byte	0x04, 0x17
        /*000a*/ 	.short	(.L_191 - .L_190)
.L_190:
        /*000c*/ 	.word	0x00000000
        /*0010*/ 	.short	0x0002
        /*0012*/ 	.short	0x000c
        /*0014*/ 	.byte	0x00, 0xf0, 0x11, 0x00


	//----- nvinfo : EIATTR_KPARAM_INFO
	.align		4
.L_191:
        /*0018*/ 	.byte	0x04, 0x17
        /*001a*/ 	.short	(.L_193 - .L_192)
.L_192:
        /*001c*/ 	.word	0x00000000
        /*0020*/ 	.short	0x0001
        /*0022*/ 	.short	0x0008
        /*0024*/ 	.byte	0x00, 0xf0, 0x11, 0x00


	//----- nvinfo : EIATTR_KPARAM_INFO
	.align		4
.L_193:
        /*0028*/ 	.byte	0x04, 0x17
        /*002a*/ 	.short	(.L_195 - .L_194)
.L_194:
        /*002c*/ 	.word	0x00000000
        /*0030*/ 	.short	0x0000
        /*0032*/ 	.short	0x0000
        /*0034*/ 	.byte	0x00, 0xf5, 0x21, 0x00


	//----- nvinfo : EIATTR_SPARSE_MMA_MASK
	.align		4
.L_195:
        /*0038*/ 	.byte	0x03, 0x50
        /*003a*/ 	.short	0x0000


	//----- nvinfo : EIATTR_MAXREG_COUNT
	.align		4
        /*003c*/ 	.byte	0x03, 0x1b
        /*003e*/ 	.short	0x00ff


	//----- nvinfo : EIATTR_MERCURY_ISA_VERSION
	.align		4
        /*0040*/ 	.byte	0x03, 0x5f
        /*0042*/ 	.short	0x0101


	//----- nvinfo : EIATTR_VRC_CTA_INIT_COUNT
	.align		4
        /*0044*/ 	.byte	0x02, 0x4a
	.zero		1
	.zero		1


	//----- nvinfo : EIATTR_EXIT_INSTR_OFFSETS
	.align		4
        /*0048*/ 	.byte	0x04, 0x1c
        /*004a*/ 	.short	(.L_197 - .L_196)


	//   ....[0]....
.L_196:
        /*004c*/ 	.word	0x000000c0


	//   ....[1]....
        /*0050*/ 	.word	0x000001a0


	//   ....[2]....
        /*0054*/ 	.word	0x000001c0


	//   ....[3]....
        /*0058*/ 	.word	0x00000220


	//----- nvinfo : EIATTR_CRS_STACK_SIZE
	.align		4
.L_197:
        /*005c*/ 	.byte	0x04, 0x1e
        /*005e*/ 	.short	(.L_199 - .L_198)
.L_198:
        /*0060*/ 	.word	0x00000000


	//----- nvinfo : EIATTR_CBANK_PARAM_SIZE
	.align		4
.L_199:
        /*0064*/ 	.byte	0x03, 0x19
        /*0066*/ 	.short	0x0010


	//----- nvinfo : EIATTR_PARAM_CBANK
	.align		4
        /*0068*/ 	.byte	0x04, 0x0a
        /*006a*/ 	.short	(.L_201 - .L_200)
	.align		4
.L_200:
        /*006c*/ 	.word	index@(.nv.constant0._Z9UNupdate1Pfii)
        /*0070*/ 	.short	0x0380
        /*0072*/ 	.short	0x0010


	//----- nvinfo : EIATTR_SW_WAR
	.align		4
.L_201:
        /*0074*/ 	.byte	0x04, 0x36
        /*0076*/ 	.short	(.L_203 - .L_202)
.L_202:
        /*0078*/ 	.word	0x00000008
.L_203:


//--------------------- .nv.info._Z10UNpredict2Pfii --------------------------
	.section	.nv.info._Z10UNpredict2Pfii,"",@"SHT_CUDA_INFO"
	.sectionflags	@""
	.align	4


	//----- nvinfo : EIATTR_CUDA_API_VERSION
	.align		4
        /*0000*/ 	.byte	0x04, 0x37
        /*0002*/ 	.short	(.L_205 - .L_204)
.L_204:
        /*0004*/ 	.word	0x00000082


	//----- nvinfo : EIATTR_KPARAM_INFO
	.align		4
.L_205:
        /*0008*/ 	.byte	0x04, 0x17
        /*000a*/ 	.short	(.L_207 - .L_206)
.L_206:
        /*000c*/ 	.word	0x00000000
        /*0010*/ 	.short	0x0002
        /*0012*/ 	.short	0x000c
        /*0014*/ 	.byte	0x00, 0xf0, 0x11, 0x00


	//----- nvinfo : EIATTR_KPARAM_INFO
	.align		4
.L_207:
        /*0018*/ 	.byte	0x04, 0x17
        /*001a*/ 	.short	(.L_209 - .L_208)
.L_208:
        /*001c*/ 	.word	0x00000000
        /*0020*/ 	.short	0x0001
        /*0022*/ 	.short	0x0008
        /*0024*/ 	.byte	0x00, 0xf0, 0x11, 0x00


	//----- nvinfo : EIATTR_KPARAM_INFO
	.align		4
.L_209:
        /*0028*/ 	.byte	0x04, 0x17
        /*002a*/ 	.short	(.L_211 - .L_210)
.L_210:
        /*002c*/ 	.word	0x00000000
        /*0030*/ 	.short	0x0000
        /*0032*/ 	.short	0x0000
        /*0034*/ 	.byte	0x00, 0xf5, 0x21, 0x00


	//----- nvinfo : EIATTR_SPARSE_MMA_MASK
	.align		4
.L_211:
        /*0038*/ 	.byte	0x03, 0x50
        /*003a*/ 	.short	0x0000


	//----- nvinfo : EIATTR_MAXREG_COUNT
	.align		4
        /*003c*/ 	.byte	0x03, 0x1b
        /*003e*/ 	.short	0x00ff


	//----- nvinfo : EIATTR_MERCURY_ISA_VERSION
	.align		4
        /*0040*/ 	.byte	0x03, 0x5f
        /*0042*/ 	.short	0x0101


	//----- nvinfo : EIATTR_VRC_CTA_INIT_COUNT
	.align		4
        /*0044*/ 	.byte	0x02, 0x4a
	.zero		1
	.zero		1


	//----- nvinfo : EIATTR_EXIT_INSTR_OFFSETS
	.align		4
        /*0048*/ 	.byte	0x04, 0x1c
        /*004a*/ 	.short	(.L_213 - .L_212)


	//   ....[0]....
.L_212:
        /*004c*/ 	.word	0x000000c0


	//   ....[1]....
        /*0050*/ 	.word	0x00000200


	//   ....[2]....
        /*0054*/ 	.word	0x00000280


	//----- nvinfo : EIATTR_CRS_STACK_SIZE
	.align		4
.L_213:
        /*0058*/ 	.byte	0x04, 0x1e
        /*005a*/ 	.short	(.L_215 - .L_214)
.L_214:
        /*005c*/ 	.word	0x00000000


	//----- nvinfo : EIATTR_CBANK_PARAM_SIZE
	.align		4
.L_215:
        /*0060*/ 	.byte	0x03, 0x19
        /*0062*/ 	.short	0x0010


	//----- nvinfo : EIATTR_PARAM_CBANK
	.align		4
        /*0064*/ 	.byte	0x04, 0x0a
        /*0066*/ 	.short	(.L_217 - .L_216)
	.align		4
.L_216:
        /*0068*/ 	.word	index@(.nv.constant0._Z10UNpredict2Pfii)
        /*006c*/ 	.short	0x0380
        /*006e*/ 	.short	0x0010


	//----- nvinfo : EIATTR_SW_WAR
	.align		4
.L_217:
        /*0070*/ 	.byte	0x04, 0x36
        /*0072*/ 	.short	(.L_219 - .L_218)
.L_218:
        /*0074*/ 	.word	0x00000008
.L_219:


//--------------------- .nv.info._Z9UNupdate2Pfii --------------------------
	.section	.nv.info._Z9UNupdate2Pfii,"",@"SHT_CUDA_INFO"
	.sectionflags	@""
	.align	4


	//----- nvinfo : EIATTR_CUDA_API_VERSION
	.align		4
        /*0000*/ 	.byte	0x04, 0x37
        /*0002*/ 	.short	(.L_221 - .L_220)
.L_220:
        /*0004*/ 	.word	0x00000082


	//----- nvinfo : EIATTR_KPARAM_INFO
	.align		4
.L_221:
        /*0008*/ 	.byte	0x04, 0x17
        /*000a*/ 	.short	(.L_223 - .L_222)
.L_222:
        /*000c*/ 	.word	0x00000000
        /*0010*/ 	.short	0x0002
        /*0012*/ 	.short	0x000c
        /*0014*/ 	.byte	0x00, 0xf0, 0x11, 0x00


	//----- nvinfo : EIATTR_KPARAM_INFO
	.align		4
.L_223:
        /*0018*/ 	.byte	0x04, 0x17
        /*001a*/ 	.short	(.L_225 - .L_224)
.L_224:
        /*001c*/ 	.word	0x00000000
        /*0020*/ 	.short	0x0001
        /*0022*/ 	.short	0x0008
        /*0024*/ 	.byte	0x00, 0xf0, 0x11, 0x00


	//----- nvinfo : EIATTR_KPARAM_INFO
	.align		4
.L_225:
        /*0028*/ 	.byte	0x04, 0x17
        /*002a*/ 	.short	(.L_227 - .L_226)
.L_226:
        /*002c*/ 	.word	0x00000000
        /*0030*/ 	.short	0x0000
        /*0032*/ 	.short	0x0000
        /*0034*/ 	.byte	0x00, 0xf5, 0x21, 0x00


	//----- nvinfo : EIATTR_SPARSE_MMA_MASK
	.align		4
.L_227:
        /*0038*/ 	.byte	0x03, 0x50
        /*003a*/ 	.short	0x0000


	//----- nvinfo : EIATTR_MAXREG_COUNT
	.align		4
        /*003c*/ 	.byte	0x03, 0x1b
        /*003e*/ 	.short	0x00ff


	//----- nvinfo : EIATTR_MERCURY_ISA_VERSION
	.align		4
        /*0040*/ 	.byte	0x03, 0x5f
        /*0042*/ 	.short	0x0101


	//----- nvinfo : EIATTR_VRC_CTA_INIT_COUNT
	.align		4
        /*0044*/ 	.byte	0x02, 0x4a
	.zero		1
	.zero		1


	//----- nvinfo : EIATTR_EXIT_INSTR_OFFSETS
	.align		4
        /*0048*/ 	.byte	0x04, 0x1c
        /*004a*/ 	.short	(.L_229 - .L_228)


	//   ....[0]....
.L_228:
        /*004c*/ 	.word	0x000000c0


	//   ....[1]....
        /*0050*/ 	.word	0x000001a0


	//   ....[2]....
        /*0054*/ 	.word	0x000001c0


	//   ....[3]....
        /*0058*/ 	.word	0x00000220


	//----- nvinfo : EIATTR_CRS_STACK_SIZE
	.align		4
.L_229:
        /*005c*/ 	.byte	0x04, 0x1e
        /*005e*/ 	.short	(.L_231 - .L_230)
.L_230:
        /*0060*/ 	.word	0x00000000


	//----- nvinfo : EIATTR_CBANK_PARAM_SIZE
	.align		4
.L_231:
        /*0064*/ 	.byte	0x03, 0x19
        /*0066*/ 	.short	0x0010


	//----- nvinfo : EIATTR_PARAM_CBANK
	.align		4
        /*0068*/ 	.byte	0x04, 0x0a
        /*006a*/ 	.short	(.L_233 - .L_232)
	.align		4
.L_232:
        /*006c*/ 	.word	index@(.nv.constant0._Z9UNupdate2Pfii)
        /*0070*/ 	.short	0x0380
        /*0072*/ 	.short	0x0010


	//----- nvinfo : EIATTR_SW_WAR
	.align		4
.L_233:
        /*0074*/ 	.byte	0x04, 0x36
        /*0076*/ 	.short	(.L_235 - .L_234)
.L_234:
        /*0078*/ 	.word	0x00000008
.L_235:


//--------------------- .nv.info._Z7UNscalePfii   --------------------------
	.section	.nv.info._Z7UNscalePfii,"",@"SHT_CUDA_INFO"
	.sectionflags	@""
	.align	4


	//----- nvinfo : EIATTR_CUDA_API_VERSION
	.align		4
        /*0000*/ 	.byte	0x04, 0x37
        /*0002*/ 	.short	(.L_237 - .L_236)
.L_236:
        /*0004*/ 	.word	0x00000082


	//----- nvinfo : EIATTR_KPARAM_INFO
	.align		4
.L_237:
        /*0008*/ 	.byte	0x04, 0x17
        /*000a*/ 	.short	(.L_239 - .L_238)
.L_238:
        /*000c*/ 	.word	0x00000000
        /*0010*/ 	.short	0x0002
        /*0012*/ 	.short	0x000c
        /*0014*/ 	.byte	0x00, 0xf0, 0x11, 0x00


	//----- nvinfo : EIATTR_KPARAM_INFO
	.align		4
.L_239:
        /*0018*/ 	.byte	0x04, 0x17
        /*001a*/ 	.short	(.L_241 - .L_240)
.L_240:
        /*001c*/ 	.word	0x00000000
        /*0020*/ 	.short	0x0001
        /*0022*/ 	.short	0x0008
        /*0024*/ 	.byte	0x00, 0xf0, 0x11, 0x00


	//----- nvinfo : EIATTR_KPARAM_INFO
	.align		4
.L_241:
        /*0028*/ 	.byte	0x04, 0x17
        /*002a*/ 	.short	(.L_243 - .L_242)
.L_242:
        /*002c*/ 	.word	0x00000000
        /*0030*/ 	.short	0x0000
        /*0032*/ 	.short	0x0000
        /*0034*/ 	.byte	0x00, 0xf5, 0x21, 0x00


	//----- nvinfo : EIATTR_SPARSE_MMA_MASK
	.align		4
.L_243:
        /*0038*/ 	.byte	0x03, 0x50
        /*003a*/ 	.short	0x0000


	//----- nvinfo : EIATTR_MAXREG_COUNT
	.align		4
        /*003c*/ 	.byte	0x03, 0x1b
        /*003e*/ 	.short	0x00ff


	//----- nvinfo : EIATTR_MERCURY_ISA_VERSION
	.align		4
        /*0040*/ 	.byte	0x03, 0x5f
        /*0042*/ 	.short	0x0101


	//----- nvinfo : EIATTR_VRC_CTA_INIT_COUNT
	.align		4
        /*0044*/ 	.byte	0x02, 0x4a
	.zero		1
	.zero		1


	//----- nvinfo : EIATTR_EXIT_INSTR_OFFSETS
	.align		4
        /*0048*/ 	.byte	0x04, 0x1c
        /*004a*/ 	.short	(.L_245 - .L_244)


	//   ....[0]....
.L_244:
        /*004c*/ 	.word	0x000000c0


	//   ....[1]....
        /*0050*/ 	.word	0x00000160


	//   ....[2]....
        /*0054*/ 	.word	0x00000290


	//----- nvinfo : EIATTR_CRS_STACK_SIZE
	.align		4
.L_245:
        /*0058*/ 	.byte	0x04, 0x1e
        /*005a*/ 	.short	(.L_247 - .L_246)
.L_246:
        /*005c*/ 	.word	0x00000000


	//----- nvinfo : EIATTR_CBANK_PARAM_SIZE
	.align		4
.L_247:
        /*0060*/ 	.byte	0x03, 0x19
        /*0062*/ 	.short	0x0010


	//----- nvinfo : EIATTR_PARAM_CBANK
	.align		4
        /*0064*/ 	.byte	0x04, 0x0a
        /*0066*/ 	.short	(.L_249 - .L_248)
	.align		4
.L_248:
        /*0068*/ 	.word	index@(.nv.constant0._Z7UNscalePfii)
        /*006c*/ 	.short	0x0380
        /*006e*/ 	.short	0x0010


	//----- nvinfo : EIATTR_SW_WAR
	.align		4
.L_249:
        /*0070*/ 	.byte	0x04, 0x36
        /*0072*/ 	.short	(.L_251 - .L_250)
.L_250:
        /*0074*/ 	.word	0x00000008
.L_251:


//--------------------- .nv.info._Z6UNpackPfS_ii  --------------------------
	.section	.nv.info._Z6UNpackPfS_ii,"",@"SHT_CUDA_INFO"
	.sectionflags	@""
	.align	4


	//----- nvinfo : EIATTR_CUDA_API_VERSION
	.align		4
        /*0000*/ 	.byte	0x04, 0x37
        /*0002*/ 	.short	(.L_253 - .L_252)
.L_252:
        /*0004*/ 	.word	0x00000082


	//----- nvinfo : EIATTR_KPARAM_INFO
	.align		4
.L_253:
        /*0008*/ 	.byte	0x04, 0x17
        /*000a*/ 	.short	(.L_255 - .L_254)
.L_254:
        /*000c*/ 	.word	0x00000000
        /*0010*/ 	.short	0x0003
        /*0012*/ 	.short	0x0014
        /*0014*/ 	.byte	0x00, 0xf0, 0x11, 0x00


	//----- nvinfo : EIATTR_KPARAM_INFO
	.align		4
.L_255:
        /*0018*/ 	.byte	0x04, 0x17
        /*001a*/ 	.short	(.L_257 - .L_256)
.L_256:
        /*001c*/ 	.word	0x00000000
        /*0020*/ 	.short	0x0002
        /*0022*/ 	.short	0x0010
        /*0024*/ 	.byte	0x00, 0xf0, 0x11, 0x00


	//----- nvinfo : EIATTR_KPARAM_INFO
	.align		4
.L_257:
        /*0028*/ 	.byte	0x04, 0x17
        /*002a*/ 	.short	(.L_259 - .L_258)
.L_258:
        /*002c*/ 	.word	0x00000000
        /*0030*/ 	.short	0x0001
        /*0032*/ 	.short	0x0008
        /*0034*/ 	.byte	0x00, 0xf5, 0x21, 0x00


	//----- nvinfo : EIATTR_KPARAM_INFO
	.align		4
.L_259:
        /*0038*/ 	.byte	0x04, 0x17
        /*003a*/ 	.short	(.L_261 - .L_260)
.L_260:
        /*003c*/ 	.word	0x00000000
        /*0040*/ 	.short	0x0000
        /*0042*/ 	.short	0x0000
        /*0044*/ 	.byte	0x00, 0xf5, 0x21, 0x00


	//----- nvinfo : EIATTR_SPARSE_MMA_MASK
	.align		4
.L_261:
        /*0048*/ 	.byte	0x03, 0x50
        /*004a*/ 	.short	0x0000


	//----- nvinfo : EIATTR_MAXREG_COUNT
	.align		4
        /*004c*/ 	.byte	0x03, 0x1b
        /*004e*/ 	.short	0x00ff


	//----- nvinfo : EIATTR_MERCURY_ISA_VERSION
	.align		4
        /*0050*/ 	.byte	0x03, 0x5f
        /*0052*/ 	.short	0x0101


	//----- nvinfo : EIATTR_VRC_CTA_INIT_COUNT
	.align		4
        /*0054*/ 	.byte	0x02, 0x4a
	.zero		1
	.zero		1


	//----- nvinfo : EIATTR_EXIT_INSTR_OFFSETS
	.align		4
        /*0058*/ 	.byte	0x04, 0x1c
        /*005a*/ 	.short	(.L_263 - .L_262)


	//   ....[0]....
.L_262:
        /*005c*/ 	.word	0x000000c0


	//   ....[1]....
        /*0060*/ 	.word	0x00000180


	//   ....[2]....
        /*0064*/ 	.word	0x00000230


	//----- nvinfo : EIATTR_CRS_STACK_SIZE
	.align		4
.L_263:
        /*0068*/ 	.byte	0x04, 0x1e
        /*006a*/ 	.short	(.L_265 - .L_264)
.L_264:
        /*006c*/ 	.word	0x00000000


	//----- nvinfo : EIATTR_CBANK_PARAM_SIZE
	.align		4
.L_265:
        /*0070*/ 	.byte	0x03, 0x19
        /*0072*/ 	.short	0x0018


	//----- nvinfo : EIATTR_PARAM_CBANK
	.align		4
        /*0074*/ 	.byte	0x04, 0x0a
        /*0076*/ 	.short	(.L_267 - .L_266)
	.align		4
.L_266:
        /*0078*/ 	.word	index@(.nv.constant0._Z6UNpackPfS_ii)
        /*007c*/ 	.short	0x0380
        /*007e*/ 	.short	0x0018


	//----- nvinfo : EIATTR_SW_WAR
	.align		4
.L_267:
        /*0080*/ 	.byte	0x04, 0x36
        /*0082*/ 	.short	(.L_269 - .L_268)
.L_268:
        /*0084*/ 	.word	0x00000008
.L_269:


//--------------------- .nv.info._Z7readOutPfS_ii --------------------------
	.section	.nv.info._Z7readOutPfS_ii,"",@"SHT_CUDA_INFO"
	.sectionflags	@""
	.align	4


	//----- nvinfo : EIATTR_CUDA_API_VERSION
	.align		4
        /*0000*/ 	.byte	0x04, 0x37
        /*0002*/ 	.short	(.L_271 - .L_270)
.L_270:
        /*0004*/ 	.word	0x00000082


	//----- nvinfo : EIATTR_KPARAM_INFO
	.align		4
.L_271:
        /*0008*/ 	.byte	0x04, 0x17
        /*000a*/ 	.short	(.L_273 - .L_272)
.L_272:
        /*000c*/ 	.word	0x00000000
        /*0010*/ 	.short	0x0003
        /*0012*/ 	.short	0x0014
        /*0014*/ 	.byte	0x00, 0xf0, 0x11, 0x00


	//----- nvinfo : EIATTR_KPARAM_INFO
	.align		4
.L_273:
        /*0018*/ 	.byte	0x04, 0x17
        /*001a*/ 	.short	(.L_275 - .L_274)
.L_274:
        /*001c*/ 	.word	0x00000000
        /*0020*/ 	.short	0x0002
        /*0022*/ 	.short	0x0010
        /*0024*/ 	.byte	0x00, 0xf0, 0x11, 0x00


	//----- nvinfo : EIATTR_KPARAM_INFO
	.align		4
.L_275:
        /*0028*/ 	.byte	0x04, 0x17
        /*002a*/ 	.short	(.L_277 - .L_276)
.L_276:
        /*002c*/ 	.word	0x00000000
        /*0030*/ 	.short	0x0001
        /*0032*/ 	.short	0x0008
        /*0034*/ 	.byte	0x00, 0xf5, 0x21, 0x00


	//----- nvinfo : EIATTR_KPARAM_INFO
	.align		4
.L_277:
        /*0038*/ 	.byte	0x04, 0x17
        /*003a*/ 	.short	(.L_279 - .L_278)
.L_278:
        /*003c*/ 	.word	0x00000000
        /*0040*/ 	.short	0x0000
        /*0042*/ 	.short	0x0000
        /*0044*/ 	.byte	0x00, 0xf5, 0x21, 0x00


	//----- nvinfo : EIATTR_SPARSE_MMA_MASK
	.align		4
.L_279:
        /*0048*/ 	.byte	0x03, 0x50
        /*004a*/ 	.short	0x0000


	//----- nvinfo : EIATTR_MAXREG_COUNT
	.align		4
        /*004c*/ 	.byte	0x03, 0x1b
        /*004e*/ 	.short	0x00ff


	//----- nvinfo : EIATTR_MERCURY_ISA_VERSION
	.align		4
        /*0050*/ 	.byte	0x03, 0x5f
        /*0052*/ 	.short	0x0101


	//----- nvinfo : EIATTR_VRC_CTA_INIT_COUNT
	.align		4
        /*0054*/ 	.byte	0x02, 0x4a
	.zero		1
	.zero		1


	//----- nvinfo : EIATTR_EXIT_INSTR_OFFSETS
	.align		4
        /*0058*/ 	.byte	0x04, 0x1c
        /*005a*/ 	.short	(.L_281 - .L_280)


	//   ....[0]....
.L_280:
        /*005c*/ 	.word	0x000000c0


	//   ....[1]....
        /*0060*/ 	.word	0x00000140


	//----- nvinfo : EIATTR_CBANK_PARAM_SIZE
	.align		4
.L_281:
        /*0064*/ 	.byte	0x03, 0x19
        /*0066*/ 	.short	0x0018


	//----- nvinfo : EIATTR_PARAM_CBANK
	.align		4
        /*0068*/ 	.byte	0x04, 0x0a
        /*006a*/ 	.short	(.L_283 - .L_282)
	.align		4
.L_282:
        /*006c*/ 	.word	index@(.nv.constant0._Z7readOutPfS_ii)
        /*0070*/ 	.short	0x0380
        /*0072*/ 	.short	0x0018


	//----- nvinfo : EIATTR_SW_WAR
	.align		4
.L_283:
        /*0074*/ 	.byte	0x04, 0x36
        /*0076*/ 	.short	(.L_285 - .L_284)
.L_284:
        /*0078*/ 	.word	0x00000008
.L_285:


//--------------------- .nv.info._Z4packPfS_ii    --------------------------
	.section	.nv.info._Z4packPfS_ii,"",@"SHT_CUDA_INFO"
	.sectionflags	@""
	.align	4


	//----- nvinfo : EIATTR_CUDA_API_VERSION
	.align		4
        /*0000*/ 	.byte	0x04, 0x37
        /*0002*/ 	.short	(.L_287 - .L_286)
.L_286:
        /*0004*/ 	.word	0x00000082


	//----- nvinfo : EIATTR_KPARAM_INFO
	.align		4
.L_287:
        /*0008*/ 	.byte	0x04, 0x17
        /*000a*/ 	.short	(.L_289 - .L_288)
.L_288:
        /*000c*/ 	.word	0x00000000
        /*0010*/ 	.short	0x0003
        /*0012*/ 	.short	0x0014
        /*0014*/ 	.byte	0x00, 0xf0, 0x11, 0x00


	//----- nvinfo : EIATTR_KPARAM_INFO
	.align		4
.L_289:
        /*0018*/ 	.byte	0x04, 0x17
        /*001a*/ 	.short	(.L_291 - .L_290)
.L_290:
        /*001c*/ 	.word	0x00000000
        /*0020*/ 	.short	0x0002
        /*0022*/ 	.short	0x0010
        /*0024*/ 	.byte	0x00, 0xf0, 0x11, 0x00


	//----- nvinfo : EIATTR_KPARAM_INFO
	.align		4
.L_291:
        /*0028*/ 	.byte	0x04, 0x17
        /*002a*/ 	.short	(.L_293 - .L_292)
.L_292:
        /*002c*/ 	.word	0x00000000
        /*0030*/ 	.short	0x0001
        /*0032*/ 	.short	0x0008
        /*0034*/ 	.byte	0x00, 0xf5, 0x21, 0x00


	//----- nvinfo : EIATTR_KPARAM_INFO
	.align		4
.L_293:
        /*0038*/ 	.byte	0x04, 0x17
        /*003a*/ 	.short	(.L_295 - .L_294)
.L_294:
        /*003c*/ 	.word	0x00000000
        /*0040*/ 	.short	0x0000
        /*0042*/ 	.short	0x0000
        /*0044*/ 	.byte	0x00, 0xf5, 0x21, 0x00


	//----- nvinfo : EIATTR_SPARSE_MMA_MASK
	.align		4
.L_295:
        /*0048*/ 	.byte	0x03, 0x50
        /*004a*/ 	.short	0x0000


	//----- nvinfo : EIATTR_MAXREG_COUNT
	.align		4
        /*004c*/ 	.byte	0x03, 0x1b
        /*004e*/ 	.short	0x00ff


	//----- nvinfo : EIATTR_MERCURY_ISA_VERSION
	.align		4
        /*0050*/ 	.byte	0x03, 0x5f
        /*0052*/ 	.short	0x0101


	//----- nvinfo : EIATTR_VRC_CTA_INIT_COUNT
	.align		4
        /*0054*/ 	.byte	0x02, 0x4a
	.zero		1
	.zero		1


	//----- nvinfo : EIATTR_EXIT_INSTR_OFFSETS
	.align		4
        /*0058*/ 	.byte	0x04, 0x1c
        /*005a*/ 	.short	(.L_297 - .L_296)


	//   ....[0]....
.L_296:
        /*005c*/ 	.word	0x000000c0


	//   ....[1]....
        /*0060*/ 	.word	0x00000180


	//   ....[2]....
        /*0064*/ 	.word	0x00000230


	//----- nvinfo : EIATTR_CRS_STACK_SIZE
	.align		4
.L_297:
        /*0068*/ 	.byte	0x04, 0x1e
        /*006a*/ 	.short	(.L_299 - .L_298)
.L_298:
        /*006c*/ 	.word	0x00000000


	//----- nvinfo : EIATTR_CBANK_PARAM_SIZE
	.align		4
.L_299:
        /*0070*/ 	.byte	0x03, 0x19
        /*0072*/ 	.short	0x0018


	//----- nvinfo : EIATTR_PARAM_CBANK
	.align		4
        /*0074*/ 	.byte	0x04, 0x0a
        /*0076*/ 	.short	(.L_301 - .L_300)
	.align		4
.L_300:
        /*0078*/ 	.word	index@(.nv.constant0._Z4packPfS_ii)
        /*007c*/ 	.short	0x0380
        /*007e*/ 	.short	0x0018


	//----- nvinfo : EIATTR_SW_WAR
	.align		4
.L_301:
        /*0080*/ 	.byte	0x04, 0x36
        /*0082*/ 	.short	(.L_303 - .L_302)
.L_302:
        /*0084*/ 	.word	0x00000008
.L_303:


//--------------------- .nv.info._Z5scalePfii     --------------------------
	.section	.nv.info._Z5scalePfii,"",@"SHT_CUDA_INFO"
	.sectionflags	@""
	.align	4


	//----- nvinfo : EIATTR_CUDA_API_VERSION
	.align		4
        /*0000*/ 	.byte	0x04, 0x37
        /*0002*/ 	.short	(.L_305 - .L_304)
.L_304:
        /*0004*/ 	.word	0x00000082


	//----- nvinfo : EIATTR_KPARAM_INFO
	.align		4
.L_305:
        /*0008*/ 	.byte	0x04, 0x17
        /*000a*/ 	.short	(.L_307 - .L_306)
.L_306:
        /*000c*/ 	.word	0x00000000
        /*0010*/ 	.short	0x0002
        /*0012*/ 	.short	0x000c
        /*0014*/ 	.byte	0x00, 0xf0, 0x11, 0x00


	//----- nvinfo : EIATTR_KPARAM_INFO
	.align		4
.L_307:
        /*0018*/ 	.byte	0x04, 0x17
        /*001a*/ 	.short	(.L_309 - .L_308)
.L_308:
        /*001c*/ 	.word	0x00000000
        /*0020*/ 	.short	0x0001
        /*0022*/ 	.short	0x0008
        /*0024*/ 	.byte	0x00, 0xf0, 0x11, 0x00


	//----- nvinfo : EIATTR_KPARAM_INFO
	.align		4
.L_309:
        /*0028*/ 	.byte	0x04, 0x17
        /*002a*/ 	.short	(.L_311 - .L_310)
.L_310:
        /*002c*/ 	.word	0x00000000
        /*0030*/ 	.short	0x0000
        /*0032*/ 	.short	0x0000
        /*0034*/ 	.byte	0x00, 0xf5, 0x21, 0x00


	//----- nvinfo : EIATTR_SPARSE_MMA_MASK
	.align		4
.L_311:
        /*0038*/ 	.byte	0x03, 0x50
        /*003a*/ 	.short	0x0000


	//----- nvinfo : EIATTR_MAXREG_COUNT
	.align		4
        /*003c*/ 	.byte	0x03, 0x1b
        /*003e*/ 	.short	0x00ff


	//----- nvinfo : EIATTR_MERCURY_ISA_VERSION
	.align		4
        /*0040*/ 	.byte	0x03, 0x5f
        /*0042*/ 	.short	0x0101


	//----- nvinfo : EIATTR_VRC_CTA_INIT_COUNT
	.align		4
        /*0044*/ 	.byte	0x02, 0x4a
	.zero		1
	.zero		1


	//----- nvinfo : EIATTR_EXIT_INSTR_OFFSETS
	.align		4
        /*0048*/ 	.byte	0x04, 0x1c
        /*004a*/ 	.short	(.L_313 - .L_312)


	//   ....[0]....
.L_312:
        /*004c*/ 	.word	0x000000c0


	//   ....[1]....
        /*0050*/ 	.word	0x00000160


	//   ....[2]....
        /*0054*/ 	.word	0x00000290


	//----- nvinfo : EIATTR_CRS_STACK_SIZE
	.align		4
.L_313:
        /*0058*/ 	.byte	0x04, 0x1e
        /*005a*/ 	.short	(.L_315 - .L_314)
.L_314:
        /*005c*/ 	.word	0x00000000


	//----- nvinfo : EIATTR_CBANK_PARAM_SIZE
	.align		4
.L_315:
        /*0060*/ 	.byte	0x03, 0x19
        /*0062*/ 	.short	0x0010


	//----- nvinfo : EIATTR_PARAM_CBANK
	.align		4
        /*0064*/ 	.byte	0x04, 0x0a
        /*0066*/ 	.short	(.L_317 - .L_316)
	.align		4
.L_316:
        /*0068*/ 	.word	index@(.nv.constant0._Z5scalePfii)
        /*006c*/ 	.short	0x0380
        /*006e*/ 	.short	0x0010


	//----- nvinfo : EIATTR_SW_WAR
	.align		4
.L_317:
        /*0070*/ 	.byte	0x04, 0x36
        /*0072*/ 	.short	(.L_319 - .L_318)
.L_318:
        /*0074*/ 	.word	0x00000008
.L_319:


//--------------------- .nv.info._Z7update2Pfii   --------------------------
	.section	.nv.info._Z7update2Pfii,"",@"SHT_CUDA_INFO"
	.sectionflags	@""
	.align	4


	//----- nvinfo : EIATTR_CUDA_API_VERSION
	.align		4
        /*0000*/ 	.byte	0x04, 0x37
        /*0002*/ 	.short	(.L_321 - .L_320)
.L_320:
        /*0004*/ 	.word	0x00000082


	//----- nvinfo : EIATTR_KPARAM_INFO
	.align		4
.L_321:
        /*0008*/ 	.byte	0x04, 0x17
        /*000a*/ 	.short	(.L_323 - .L_322)
.L_322:
        /*000c*/ 	.word	0x00000000
        /*0010*/ 	.short	0x0002
        /*0012*/ 	.short	0x000c
        /*0014*/ 	.byte	0x00, 0xf0, 0x11, 0x00


	//----- nvinfo : EIATTR_KPARAM_INFO
	.align		4
.L_323:
        /*0018*/ 	.byte	0x04, 0x17
        /*001a*/ 	.short	(.L_325 - .L_324)
.L_324:
        /*001c*/ 	.word	0x00000000
        /*0020*/ 	.short	0x0001
        /*0022*/ 	.short	0x0008
        /*0024*/ 	.byte	0x00, 0xf0, 0x11, 0x00


	//----- nvinfo : EIATTR_KPARAM_INFO
	.align		4
.L_325:
        /*0028*/ 	.byte	0x04, 0x17
        /*002a*/ 	.short	(.L_327 - .L_326)
.L_326:
        /*002c*/ 	.word	0x00000000
        /*0030*/ 	.short	0x0000
        /*0032*/ 	.short	0x0000
        /*0034*/ 	.byte	0x00, 0xf5, 0x21, 0x00


	//----- nvinfo : EIATTR_SPARSE_MMA_MASK
	.align		4
.L_327:
        /*0038*/ 	.byte	0x03, 0x50
        /*003a*/ 	.short	0x0000


	//----- nvinfo : EIATTR_MAXREG_COUNT
	.align		4
        /*003c*/ 	.byte	0x03, 0x1b
        /*003e*/ 	.short	0x00ff


	//----- nvinfo : EIATTR_MERCURY_ISA_VERSION
	.align		4
        /*0040*/ 	.byte	0x03, 0x5f
        /*0042*/ 	.short	0x0101


	//----- nvinfo : EIATTR_VRC_CTA_INIT_COUNT
	.align		4
        /*0044*/ 	.byte	0x02, 0x4a
	.zero		1
	.zero		1


	//----- nvinfo : EIATTR_EXIT_INSTR_OFFSETS
	.align		4
        /*0048*/ 	.byte	0x04, 0x1c
        /*004a*/ 	.short	(.L_329 - .L_328)


	//   ....[0]....
.L_328:
        /*004c*/ 	.word	0x000000c0


	//   ....[1]....
        /*0050*/ 	.word	0x000001a0


	//   ....[2]....
        /*0054*/ 	.word	0x000001c0


	//   ....[3]....
        /*0058*/ 	.word	0x00000220


	//----- nvinfo : EIATTR_CRS_STACK_SIZE
	.align		4
.L_329:
        /*005c*/ 	.byte	0x04, 0x1e
        /*005e*/ 	.short	(.L_331 - .L_330)
.L_330:
        /*0060*/ 	.word	0x00000000


	//----- nvinfo : EIATTR_CBANK_PARAM_SIZE
	.align		4
.L_331:
        /*0064*/ 	.byte	0x03, 0x19
        /*0066*/ 	.short	0x0010


	//----- nvinfo : EIATTR_PARAM_CBANK
	.align		4
        /*0068*/ 	.byte	0x04, 0x0a
        /*006a*/ 	.short	(.L_333 - .L_332)
	.align		4
.L_332:
        /*006c*/ 	.word	index@(.nv.constant0._Z7update2Pfii)
        /*0070*/ 	.short	0x0380
        /*0072*/ 	.short	0x0010


	//----- nvinfo : EIATTR_SW_WAR
	.align		4
.L_333:
        /*0074*/ 	.byte	0x04, 0x36
        /*0076*/ 	.short	(.L_335 - .L_334)
.L_334:
        /*0078*/ 	.word	0x00000008
.L_335:


//--------------------- .nv.info._Z8predict2Pfii  --------------------------
	.section	.nv.info._Z8predict2Pfii,"",@"SHT_CUDA_INFO"
	.sectionflags	@""
	.align	4


	//----- nvinfo : EIATTR_CUDA_API_VERSION
	.align		4
        /*0000*/ 	.byte	0x04, 0x37
        /*0002*/ 	.short	(.L_337 - .L_336)
.L_336:
        /*0004*/ 	.word	0x00000082


	//----- nvinfo : EIATTR_KPARAM_INFO
	.align		4
.L_337:
        /*0008*/ 	.byte	0x04, 0x17
        /*000a*/ 	.short	(.L_339 - .L_338)
.L_338:
        /*000c*/ 	.word	0x00000000
        /*0010*/ 	.short	0x0002
        /*0012*/ 	.short	0x000c
        /*0014*/ 	.byte	0x00, 0xf0, 0x11, 0x00


	//----- nvinfo : EIATTR_KPARAM_INFO
	.align		4
.L_339:
        /*0018*/ 	.byte	0x04, 0x17
        /*001a*/ 	.short	(.L_341 - .L_340)
.L_340:
        /*001c*/ 	.word	0x00000000
        /*0020*/ 	.short	0x0001
        /*0022*/ 	.short	0x0008
        /*0024*/ 	.byte	0x00, 0xf0, 0x11, 0x00


	//----- nvinfo : EIATTR_KPARAM_INFO
	.align		4
.L_341:
        /*0028*/ 	.byte	0x04, 0x17
        /*002a*/ 	.short	(.L_343 - .L_342)
.L_342:
        /*002c*/ 	.word	0x00000000
        /*0030*/ 	.short	0x0000
        /*0032*/ 	.short	0x0000
        /*0034*/ 	.byte	0x00, 0xf5, 0x21, 0x00


	//----- nvinfo : EIATTR_SPARSE_MMA_MASK
	.align		4
.L_343:
        /*0038*/ 	.byte	0x03, 0x50
        /*003a*/ 	.short	0x0000


	//----- nvinfo : EIATTR_MAXREG_COUNT
	.align		4
        /*003c*/ 	.byte	0x03, 0x1b
        /*003e*/ 	.short	0x00ff


	//----- nvinfo : EIATTR_MERCURY_ISA_VERSION
	.align		4
        /*0040*/ 	.byte	0x03, 0x5f
        /*0042*/ 	.short	0x0101


	//----- nvinfo : EIATTR_VRC_CTA_INIT_COUNT
	.align		4
        /*0044*/ 	.byte	0x02, 0x4a
	.zero		1
	.zero		1


	//----- nvinfo : EIATTR_EXIT_INSTR_OFFSETS
	.align		4
        /*0048*/ 	.byte	0x04, 0x1c
        /*004a*/ 	.short	(.L_345 - .L_344)


	//   ....[0]....
.L_344:
        /*004c*/ 	.word	0x000000c0


	//   ....[1]....
        /*0050*/ 	.word	0x00000200


	//   ....[2]....
        /*0054*/ 	.word	0x00000280


	//----- nvinfo : EIATTR_CRS_STACK_SIZE
	.align		4
.L_345:
        /*0058*/ 	.byte	0x04, 0x1e
        /*005a*/ 	.short	(.L_347 - .L_346)
.L_346:
        /*005c*/ 	.word	0x00000000


	//----- nvinfo : EIATTR_CBANK_PARAM_SIZE
	.align		4
.L_347:
        /*0060*/ 	.byte	0x03, 0x19
        /*0062*/ 	.short	0x0010


	//----- nvinfo : EIATTR_PARAM_CBANK
	.align		4
        /*0064*/ 	.byte	0x04, 0x0a
        /*0066*/ 	.short	(.L_349 - .L_348)
	.align		4
.L_348:
        /*0068*/ 	.word	index@(.nv.constant0._Z8predict2Pfii)
        /*006c*/ 	.short	0x0380
        /*006e*/ 	.short	0x0010


	//----- nvinfo : EIATTR_SW_WAR
	.align		4
.L_349:
        /*0070*/ 	.byte	0x04, 0x36
        /*0072*/ 	.short	(.L_351 - .L_350)
.L_350:
        /*0074*/ 	.word	0x00000008
.L_351:


//--------------------- .nv.info._Z7update1Pfii   --------------------------
	.section	.nv.info._Z7update1Pfii,"",@"SHT_CUDA_INFO"
	.sectionflags	@""
	.align	4


	//----- nvinfo : EIATTR_CUDA_API_VERSION
	.align		4
        /*0000*/ 	.byte	0x04, 0x37
        /*0002*/ 	.short	(.L_353 - .L_352)
.L_352:
        /*0004*/ 	.word	0x00000082


	//----- nvinfo : EIATTR_KPARAM_INFO
	.align		4
.L_353:
        /*0008*/ 	.byte	0x04, 0x17
        /*000a*/ 	.short	(.L_355 - .L_354)
.L_354:
        /*000c*/ 	.word	0x00000000
        /*0010*/ 	.short	0x0002
        /*0012*/ 	.short	0x000c
        /*0014*/ 	.byte	0x00, 0xf0, 0x11, 0x00


	//----- nvinfo : EIATTR_KPARAM_INFO
	.align		4
.L_355:
        /*0018*/ 	.byte	0x04, 0x17
        /*001a*/ 	.short	(.L_357 - .L_356)
.L_356:
        /*001c*/ 	.word	0x00000000
        /*0020*/ 	.short	0x0001
        /*0022*/ 	.short	0x0008
        /*0024*/ 	.byte	0x00, 0xf0, 0x11, 0x00


	//----- nvinfo : EIATTR_KPARAM_INFO
	.align		4
.L_357:
        /*0028*/ 	.byte	0x04, 0x17
        /*002a*/ 	.short	(.L_359 - .L_358)
.L_358:
        /*002c*/ 	.word	0x00000000
        /*0030*/ 	.short	0x0000
        /*0032*/ 	.short	0x0000
        /*0034*/ 	.byte	0x00, 0xf5, 0x21, 0x00


	//----- nvinfo : EIATTR_SPARSE_MMA_MASK
	.align		4
.L_359:
        /*0038*/ 	.byte	0x03, 0x50
        /*003a*/ 	.short	0x0000


	//----- nvinfo : EIATTR_MAXREG_COUNT
	.align		4
        /*003c*/ 	.byte	0x03, 0x1b
        /*003e*/ 	.short	0x00ff


	//----- nvinfo : EIATTR_MERCURY_ISA_VERSION
	.align		4
        /*0040*/ 	.byte	0x03, 0x5f
        /*0042*/ 	.short	0x0101


	//----- nvinfo : EIATTR_VRC_CTA_INIT_COUNT
	.align		4
        /*0044*/ 	.byte	0x02, 0x4a
	.zero		1
	.zero		1


	//----- nvinfo : EIATTR_EXIT_INSTR_OFFSETS
	.align		4
        /*0048*/ 	.byte	0x04, 0x1c
        /*004a*/ 	.short	(.L_361 - .L_360)


	//   ....[0]....
.L_360:
        /*004c*/ 	.word	0x000000c0


	//   ....[1]....
        /*0050*/ 	.word	0x000001a0


	//   ....[2]....
        /*0054*/ 	.word	0x000001c0


	//   ....[3]....
        /*0058*/ 	.word	0x00000220


	//----- nvinfo : EIATTR_CRS_STACK_SIZE
	.align		4
.L_361:
        /*005c*/ 	.byte	0x04, 0x1e
        /*005e*/ 	.short	(.L_363 - .L_362)
.L_362:
        /*0060*/ 	.word	0x00000000


	//----- nvinfo : EIATTR_CBANK_PARAM_SIZE
	.align		4
.L_363:
        /*0064*/ 	.byte	0x03, 0x19
        /*0066*/ 	.short	0x0010


	//----- nvinfo : EIATTR_PARAM_CBANK
	.align		4
        /*0068*/ 	.byte	0x04, 0x0a
        /*006a*/ 	.short	(.L_365 - .L_364)
	.align		4
.L_364:
        /*006c*/ 	.word	index@(.nv.constant0._Z7update1Pfii)
        /*0070*/ 	.short	0x0380
        /*0072*/ 	.short	0x0010


	//----- nvinfo : EIATTR_SW_WAR
	.align		4
.L_365:
        /*0074*/ 	.byte	0x04, 0x36
        /*0076*/ 	.short	(.L_367 - .L_366)
.L_366:
        /*0078*/ 	.word	0x00000008
.L_367:


//--------------------- .nv.info._Z8predict1Pfii  --------------------------
	.section	.nv.info._Z8predict1Pfii,"",@"SHT_CUDA_INFO"
	.sectionflags	@""
	.align	4


	//----- nvinfo : EIATTR_CUDA_API_VERSION
	.align		4
        /*0000*/ 	.byte	0x04, 0x37
        /*0002*/ 	.short	(.L_369 - .L_368)
.L_368:
        /*0004*/ 	.word	0x00000082


	//----- nvinfo : EIATTR_KPARAM_INFO
	.align		4
.L_369:
        /*0008*/ 	.byte	0x04, 0x17
        /*000a*/ 	.short	(.L_371 - .L_370)
.L_370:
        /*000c*/ 	.word	0x00000000
        /*0010*/ 	.short	0x0002
        /*0012*/ 	.short	0x000c
        /*0014*/ 	.byte	0x00, 0xf0, 0x11, 0x00


	//----- nvinfo : EIATTR_KPARAM_INFO
	.align		4
.L_371:
        /*0018*/ 	.byte	0x04, 0x17
        /*001a*/ 	.short	(.L_373 - .L_372)
.L_372:
        /*001c*/ 	.word	0x00000000
        /*0020*/ 	.short	0x0001
        /*0022*/ 	.short	0x0008
        /*0024*/ 	.byte	0x00, 0xf0, 0x11, 0x00


	//----- nvinfo : EIATTR_KPARAM_INFO
	.align		4
.L_373:
        /*0028*/ 	.byte	0x04, 0x17
        /*002a*/ 	.short	(.L_375 - .L_374)
.L_374:
        /*002c*/ 	.word	0x00000000
        /*0030*/ 	.short	0x0000
        /*0032*/ 	.short	0x0000
        /*0034*/ 	.byte	0x00, 0xf5, 0x21, 0x00


	//----- nvinfo : EIATTR_SPARSE_MMA_MASK
	.align		4
.L_375:
        /*0038*/ 	.byte	0x03, 0x50
        /*003a*/ 	.short	0x0000


	//----- nvinfo : EIATTR_MAXREG_COUNT
	.align		4
        /*003c*/ 	.byte	0x03, 0x1b
        /*003e*/ 	.short	0x00ff


	//----- nvinfo : EIATTR_MERCURY_ISA_VERSION
	.align		4
        /*0040*/ 	.byte	0x03, 0x5f
        /*0042*/ 	.short	0x0101


	//----- nvinfo : EIATTR_VRC_CTA_INIT_COUNT
	.align		4
        /*0044*/ 	.byte	0x02, 0x4a
	.zero		1
	.zero		1


	//----- nvinfo : EIATTR_EXIT_INSTR_OFFSETS
	.align		4
        /*0048*/ 	.byte	0x04, 0x1c
        /*004a*/ 	.short	(.L_377 - .L_376)


	//   ....[0]....
.L_376:
        /*004c*/ 	.word	0x000000c0


	//   ....[1]....
        /*0050*/ 	.word	0x00000200


	//   ....[2]....
        /*0054*/ 	.word	0x00000280


	//----- nvinfo : EIATTR_CRS_STACK_SIZE
	.align		4
.L_377:
        /*0058*/ 	.byte	0x04, 0x1e
        /*005a*/ 	.short	(.L_379 - .L_378)
.L_378:
        /*005c*/ 	.word	0x00000000


	//----- nvinfo : EIATTR_CBANK_PARAM_SIZE
	.align		4
.L_379:
        /*0060*/ 	.byte	0x03, 0x19
        /*0062*/ 	.short	0x0010


	//----- nvinfo : EIATTR_PARAM_CBANK
	.align		4
        /*0064*/ 	.byte	0x04, 0x0a
        /*0066*/ 	.short	(.L_381 - .L_380)
	.align		4
.L_380:
        /*0068*/ 	.word	index@(.nv.constant0._Z8predict1Pfii)
        /*006c*/ 	.short	0x0380
        /*006e*/ 	.short	0x0010


	//----- nvinfo : EIATTR_SW_WAR
	.align		4
.L_381:
        /*0070*/ 	.byte	0x04, 0x36
        /*0072*/ 	.short	(.L_383 - .L_382)
.L_382:
        /*0074*/ 	.word	0x00000008
.L_383:


//--------------------- .nv.info._Z6readInPfPhii  --------------------------
	.section	.nv.info._Z6readInPfPhii,"",@"SHT_CUDA_INFO"
	.sectionflags	@""
	.align	4


	//----- nvinfo : EIATTR_CUDA_API_VERSION
	.align		4
        /*0000*/ 	.byte	0x04, 0x37
        /*0002*/ 	.short	(.L_385 - .L_384)
.L_384:
        /*0004*/ 	.word	0x00000082


	//----- nvinfo : EIATTR_KPARAM_INFO
	.align		4
.L_385:
        /*0008*/ 	.byte	0x04, 0x17
        /*000a*/ 	.short	(.L_387 - .L_386)
.L_386:
        /*000c*/ 	.word	0x00000000
        /*0010*/ 	.short	0x0003
        /*0012*/ 	.short	0x0014
        /*0014*/ 	.byte	0x00, 0xf0, 0x11, 0x00


	//----- nvinfo : EIATTR_KPARAM_INFO
	.align		4
.L_387:
        /*0018*/ 	.byte	0x04, 0x17
        /*001a*/ 	.short	(.L_389 - .L_388)
.L_388:
        /*001c*/ 	.word	0x00000000
        /*0020*/ 	.short	0x0002
        /*0022*/ 	.short	0x0010
        /*0024*/ 	.byte	0x00, 0xf0, 0x11, 0x00


	//----- nvinfo : EIATTR_KPARAM_INFO
	.align		4
.L_389:
        /*0028*/ 	.byte	0x04, 0x17
        /*002a*/ 	.short	(.L_391 - .L_390)
.L_390:
        /*002c*/ 	.word	0x00000000
        /*0030*/ 	.short	0x0001
        /*0032*/ 	.short	0x0008
        /*0034*/ 	.byte	0x00, 0xf5, 0x21, 0x00


	//----- nvinfo : EIATTR_KPARAM_INFO
	.align		4
.L_391:
        /*0038*/ 	.byte	0x04, 0x17
        /*003a*/ 	.short	(.L_393 - .L_392)
.L_392:
        /*003c*/ 	.word	0x00000000
        /*0040*/ 	.short	0x0000
        /*0042*/ 	.short	0x0000
        /*0044*/ 	.byte	0x00, 0xf5, 0x21, 0x00


	//----- nvinfo : EIATTR_SPARSE_MMA_MASK
	.align		4
.L_393:
        /*0048*/ 	.byte	0x03, 0x50
        /*004a*/ 	.short	0x0000


	//----- nvinfo : EIATTR_MAXREG_COUNT
	.align		4
        /*004c*/ 	.byte	0x03, 0x1b
        /*004e*/ 	.short	0x00ff


	//----- nvinfo : EIATTR_MERCURY_ISA_VERSION
	.align		4
        /*0050*/ 	.byte	0x03, 0x5f
        /*0052*/ 	.short	0x0101


	//----- nvinfo : EIATTR_VRC_CTA_INIT_COUNT
	.align		4
        /*0054*/ 	.byte	0x02, 0x4a
	.zero		1
	.zero		1


	//----- nvinfo : EIATTR_EXIT_INSTR_OFFSETS
	.align		4
        /*0058*/ 	.byte	0x04, 0x1c
        /*005a*/ 	.short	(.L_395 - .L_394)


	//   ....[0]....
.L_394:
        /*005c*/ 	.word	0x000000c0


	//   ....[1]....
        /*0060*/ 	.word	0x00000160


	//----- nvinfo : EIATTR_CBANK_PARAM_SIZE
	.align		4
.L_395:
        /*0064*/ 	.byte	0x03, 0x19
        /*0066*/ 	.short	0x0018


	//----- nvinfo : EIATTR_PARAM_CBANK
	.align		4
        /*0068*/ 	.byte	0x04, 0x0a
        /*006a*/ 	.short	(.L_397 - .L_396)
	.align		4
.L_396:
        /*006c*/ 	.word	index@(.nv.constant0._Z6readInPfPhii)
        /*0070*/ 	.short	0x0380
        /*0072*/ 	.short	0x0018


	//----- nvinfo : EIATTR_SW_WAR
	.align		4
.L_397:
        /*0074*/ 	.byte	0x04, 0x36
        /*0076*/ 	.short	(.L_399 - .L_398)
.L_398:
        /*0078*/ 	.word	0x00000008
.L_399:


//--------------------- .nv.info._Z8saturatePhS_iif --------------------------
	.section	.nv.info._Z8saturatePhS_iif,"",@"SHT_CUDA_INFO"
	.sectionflags	@""
	.align	4


	//----- nvinfo : EIATTR_CUDA_API_VERSION
	.align		4
        /*0000*/ 	.byte	0x04, 0x37
        /*0002*/ 	.short	(.L_401 - .L_400)
.L_400:
        /*0004*/ 	.word	0x00000082


	//----- nvinfo : EIATTR_KPARAM_INFO
	.align		4
.L_401:
        /*0008*/ 	.byte	0x04, 0x17
        /*000a*/ 	.short	(.L_403 - .L_402)
.L_402:
        /*000c*/ 	.word	0x00000000
        /*0010*/ 	.short	0x0004
        /*0012*/ 	.short	0x0018
        /*0014*/ 	.byte	0x00, 0xf0, 0x11, 0x00


	//----- nvinfo : EIATTR_KPARAM_INFO
	.align		4
.L_403:
        /*0018*/ 	.byte	0x04, 0x17
        /*001a*/ 	.short	(.L_405 - .L_404)
.L_404:
        /*001c*/ 	.word	0x00000000
        /*0020*/ 	.short	0x0003
        /*0022*/ 	.short	0x0014
        /*0024*/ 	.byte	0x00, 0xf0, 0x11, 0x00


	//----- nvinfo : EIATTR_KPARAM_INFO
	.align		4
.L_405:
        /*0028*/ 	.byte	0x04, 0x17
        /*002a*/ 	.short	(.L_407 - .L_406)
.L_406:
        /*002c*/ 	.word	0x00000000
        /*0030*/ 	.short	0x0002
        /*0032*/ 	.short	0x0010
        /*0034*/ 	.byte	0x00, 0xf0, 0x11, 0x00


	//----- nvinfo : EIATTR_KPARAM_INFO
	.align		4
.L_407:
        /*0038*/ 	.byte	0x04, 0x17
        /*003a*/ 	.short	(.L_409 - .L_408)
.L_408:
        /*003c*/ 	.word	0x00000000
        /*0040*/ 	.short	0x0001
        /*0042*/ 	.short	0x0008
        /*0044*/ 	.byte	0x00, 0xf5, 0x21, 0x00


	//----- nvinfo : EIATTR_KPARAM_INFO
	.align		4
.L_409:
        /*0048*/ 	.byte	0x04, 0x17
        /*004a*/ 	.short	(.L_411 - .L_410)
.L_410:
        /*004c*/ 	.word	0x00000000
        /*0050*/ 	.short	0x0000
        /*0052*/ 	.short	0x0000
        /*0054*/ 	.byte	0x00, 0xf5, 0x21, 0x00


	//----- nvinfo : EIATTR_SPARSE_MMA_MASK
	.align		4
.L_411:
        /*0058*/ 	.byte	0x03, 0x50
        /*005a*/ 	.short	0x0000


	//----- nvinfo : EIATTR_MAXREG_COUNT
	.align		4
        /*005c*/ 	.byte	0x03, 0x1b
        /*005e*/ 	.short	0x00ff


	//----- nvinfo : EIATTR_MERCURY_ISA_VERSION
	.align		4
        /*0060*/ 	.byte	0x03, 0x5f
        /*0062*/ 	.short	0x0101


	//----- nvinfo : EIATTR_VRC_CTA_INIT_COUNT
	.align		4
        /*0064*/ 	.byte	0x02, 0x4a
	.zero		1
	.zero		1


	//----- nvinfo : EIATTR_EXIT_INSTR_OFFSETS
	.align		4
        /*0068*/ 	.byte	0x04, 0x1c
        /*006a*/ 	.short	(.L_413 - .L_412)


	//   ....[0]....
.L_412:
        /*006c*/ 	.word	0x000000f0


	//   ....[1]....
        /*0070*/ 	.word	0x00000530


	//----- nvinfo : EIATTR_CRS_STACK_SIZE
	.align		4
.L_413:
        /*0074*/ 	.byte	0x04, 0x1e
        /*0076*/ 	.short	(.L_415 - .L_414)
.L_414:
        /*0078*/ 	.word	0x00000000


	//----- nvinfo : EIATTR_CBANK_PARAM_SIZE
	.align		4
.L_415:
        /*007c*/ 	.byte	0x03, 0x19
        /*007e*/ 	.short	0x001c


	//----- nvinfo : EIATTR_PARAM_CBANK
	.align		4
        /*0080*/ 	.byte	0x04, 0x0a
        /*0082*/ 	.short	(.L_417 - .L_416)
	.align		4
.L_416:
        /*0084*/ 	.word	index@(.nv.constant0._Z8saturatePhS_iif)
        /*0088*/ 	.short	0x0380
        /*008a*/ 	.short	0x001c


	//----- nvinfo : EIATTR_SW_WAR
	.align		4
.L_417:
        /*008c*/ 	.byte	0x04, 0x36
        /*008e*/ 	.short	(.L_419 - .L_418)
.L_418:
        /*0090*/ 	.word	0x00000008
.L_419:


//--------------------- .nv.info._Z9greyscalePhS_ii --------------------------
	.section	.nv.info._Z9greyscalePhS_ii,"",@"SHT_CUDA_INFO"
	.sectionflags	@""
	.align	4


	//----- nvinfo : EIATTR_CUDA_API_VERSION
	.align		4
        /*0000*/ 	.byte	0x04, 0x37
        /*0002*/ 	.short	(.L_421 - .L_420)
.L_420:
        /*0004*/ 	.word	0x00000082


	//----- nvinfo : EIATTR_KPARAM_INFO
	.align		4
.L_421:
        /*0008*/ 	.byte	0x04, 0x17
        /*000a*/ 	.short	(.L_423 - .L_422)
.L_422:
        /*000c*/ 	.word	0x00000000
        /*0010*/ 	.short	0x0003
        /*0012*/ 	.short	0x0014
        /*0014*/ 	.byte	0x00, 0xf0, 0x11, 0x00


	//----- nvinfo : EIATTR_KPARAM_INFO
	.align		4
.L_423:
        /*0018*/ 	.byte	0x04, 0x17
        /*001a*/ 	.short	(.L_425 - .L_424)
.L_424:
        /*001c*/ 	.word	0x00000000
        /*0020*/ 	.short	0x0002
        /*0022*/ 	.short	0x0010
        /*0024*/ 	.byte	0x00, 0xf0, 0x11, 0x00


	//----- nvinfo : EIATTR_KPARAM_INFO
	.align		4
.L_425:
        /*0028*/ 	.byte	0x04, 0x17
        /*002a*/ 	.short	(.L_427 - .L_426)
.L_426:
        /*002c*/ 	.word	0x00000000
        /*0030*/ 	.short	0x0001
        /*0032*/ 	.short	0x0008
        /*0034*/ 	.byte	0x00, 0xf5, 0x21, 0x00


	//----- nvinfo : EIATTR_KPARAM_INFO
	.align		4
.L_427:
        /*0038*/ 	.byte	0x04, 0x17
        /*003a*/ 	.short	(.L_429 - .L_428)
.L_428:
        /*003c*/ 	.word	0x00000000
        /*0040*/ 	.short	0x0000
        /*0042*/ 	.short	0x0000
        /*0044*/ 	.byte	0x00, 0xf5, 0x21, 0x00


	//----- nvinfo : EIATTR_SPARSE_MMA_MASK
	.align		4
.L_429:
        /*0048*/ 	.byte	0x03, 0x50
        /*004a*/ 	.short	0x0000


	//----- nvinfo : EIATTR_MAXREG_COUNT
	.align		4
        /*004c*/ 	.byte	0x03, 0x1b
        /*004e*/ 	.short	0x00ff


	//----- nvinfo : EIATTR_MERCURY_ISA_VERSION
	.align		4
        /*0050*/ 	.byte	0x03, 0x5f
        /*0052*/ 	.short	0x0101


	//----- nvinfo : EIATTR_VRC_CTA_INIT_COUNT
	.align		4
        /*0054*/ 	.byte	0x02, 0x4a
	.zero		1
	.zero		1


	//----- nvinfo : EIATTR_EXIT_INSTR_OFFSETS
	.align		4
        /*0058*/ 	.byte	0x04, 0x1c
        /*005a*/ 	.short	(.L_431 - .L_430)


	//   ....[0]....
.L_430:
        /*005c*/ 	.word	0x000000f0


	//   ....[1]....
        /*0060*/ 	.word	0x000002b0


	//----- nvinfo : EIATTR_CBANK_PARAM_SIZE
	.align		4
.L_431:
        /*0064*/ 	.byte	0x03, 0x19
        /*0066*/ 	.short	0x0018


	//----- nvinfo : EIATTR_PARAM_CBANK
	.align		4
        /*0068*/ 	.byte	0x04, 0x0a
        /*006a*/ 	.short	(.L_433 - .L_432)
	.align		4
.L_432:
        /*006c*/ 	.word	index@(.nv.constant0._Z9greyscalePhS_ii)
        /*0070*/ 	.short	0x0380
        /*0072*/ 	.short	0x0018


	//----- nvinfo : EIATTR_SW_WAR
	.align		4
.L_433:
        /*0074*/ 	.byte	0x04, 0x36
        /*0076*/ 	.short	(.L_435 - .L_434)
.L_434:
        /*0078*/ 	.word	0x00000008
.L_435:


//--------------------- .nv.info._Z8brightenPhS_iif --------------------------
	.section	.nv.info._Z8brightenPhS_iif,"",@"SHT_CUDA_INFO"
	.sectionflags	@""
	.align	4


	//----- nvinfo : EIATTR_CUDA_API_VERSION
	.align		4
        /*0000*/ 	.byte	0x04, 0x37
        /*0002*/ 	.short	(.L_437 - .L_436)
.L_436:
        /*0004*/ 	.word	0x00000082


	//----- nvinfo : EIATTR_KPARAM_INFO
	.align		4
.L_437:
        /*0008*/ 	.byte	0x04, 0x17
        /*000a*/ 	.short	(.L_439 - .L_438)
.L_438:
        /*000c*/ 	.word	0x00000000
        /*0010*/ 	.short	0x0004
        /*0012*/ 	.short	0x0018
        /*0014*/ 	.byte	0x00, 0xf0, 0x11, 0x00


	//----- nvinfo : EIATTR_KPARAM_INFO
	.align		4
.L_439:
        /*0018*/ 	.byte	0x04, 0x17
        /*001a*/ 	.short	(.L_441 - .L_440)
.L_440:
        /*001c*/ 	.word	0x00000000
        /*0020*/ 	.short	0x0003
        /*0022*/ 	.short	0x0014
        /*0024*/ 	.byte	0x00, 0xf0, 0x11, 0x00


	//----- nvinfo : EIATTR_KPARAM_INFO
	.align		4
.L_441:
        /*0028*/ 	.byte	0x04, 0x17
        /*002a*/ 	.short	(.L_443 - .L_442)
.L_442:
        /*002c*/ 	.word	0x00000000
        /*0030*/ 	.short	0x0002
        /*0032*/ 	.short	0x0010
        /*0034*/ 	.byte	0x00, 0xf0, 0x11, 0x00


	//----- nvinfo : EIATTR_KPARAM_INFO
	.align		4
.L_443:
        /*0038*/ 	.byte	0x04, 0x17
        /*003a*/ 	.short	(.L_445 - .L_444)
.L_444:
        /*003c*/ 	.word	0x00000000
        /*0040*/ 	.short	0x0001
        /*0042*/ 	.short	0x0008
        /*0044*/ 	.byte	0x00, 0xf5, 0x21, 0x00


	//----- nvinfo : EIATTR_KPARAM_INFO
	.align		4
.L_445:
        /*0048*/ 	.byte	0x04, 0x17
        /*004a*/ 	.short	(.L_447 - .L_446)
.L_446:
        /*004c*/ 	.word	0x00000000
        /*0050*/ 	.short	0x0000
        /*0052*/ 	.short	0x0000
        /*0054*/ 	.byte	0x00, 0xf5, 0x21, 0x00


	//----- nvinfo : EIATTR_SPARSE_MMA_MASK
	.align		4
.L_447:
        /*0058*/ 	.byte	0x03, 0x50
        /*005a*/ 	.short	0x0000


	//----- nvinfo : EIATTR_MAXREG_COUNT
	.align		4
        /*005c*/ 	.byte	0x03, 0x1b
        /*005e*/ 	.short	0x00ff


	//----- nvinfo : EIATTR_MERCURY_ISA_VERSION
	.align		4
        /*0060*/ 	.byte	0x03, 0x5f
        /*0062*/ 	.short	0x0101


	//----- nvinfo : EIATTR_VRC_CTA_INIT_COUNT
	.align		4
        /*0064*/ 	.byte	0x02, 0x4a
	.zero		1
	.zero		1


	//----- nvinfo : EIATTR_EXIT_INSTR_OFFSETS
	.align		4
        /*0068*/ 	.byte	0x04, 0x1c
        /*006a*/ 	.short	(.L_449 - .L_448)


	//   ....[0]....
.L_448:
        /*006c*/ 	.word	0x000000f0


	//   ....[1]....
        /*0070*/ 	.word	0x00000260


	//----- nvinfo : EIATTR_CRS_STACK_SIZE
	.align		4
.L_449:
        /*0074*/ 	.byte	0x04, 0x1e
        /*0076*/ 	.short	(.L_451 - .L_450)
.L_450:
        /*0078*/ 	.word	0x00000000


	//----- nvinfo : EIATTR_CBANK_PARAM_SIZE
	.align		4
.L_451:
        /*007c*/ 	.byte	0x03, 0x19
        /*007e*/ 	.short	0x001c


	//----- nvinfo : EIATTR_PARAM_CBANK
	.align		4
        /*0080*/ 	.byte	0x04, 0x0a
        /*0082*/ 	.short	(.L_453 - .L_452)
	.align		4
.L_452:
        /*0084*/ 	.word	index@(.nv.constant0._Z8brightenPhS_iif)
        /*0088*/ 	.short	0x0380
        /*008a*/ 	.short	0x001c


	//----- nvinfo : EIATTR_SW_WAR
	.align		4
.L_453:
        /*008c*/ 	.byte	0x04, 0x36
        /*008e*/ 	.short	(.L_455 - .L_454)
.L_454:
        /*0090*/ 	.word	0x00000008
.L_455:


//--------------------- .nv.info._Z8quantizePfifi --------------------------
	.section	.nv.info._Z8quantizePfifi,"",@"SHT_CUDA_INFO"
	.sectionflags	@""
	.align	4


	//----- nvinfo : EIATTR_CUDA_API_VERSION
	.align		4
        /*0000*/ 	.byte	0x04, 0x37
        /*0002*/ 	.short	(.L_457 - .L_456)
.L_456:
        /*0004*/ 	.word	0x00000082


	//----- nvinfo : EIATTR_KPARAM_INFO
	.align		4
.L_457:
        /*0008*/ 	.byte	0x04, 0x17
        /*000a*/ 	.short	(.L_459 - .L_458)
.L_458:
        /*000c*/ 	.word	0x00000000
        /*0010*/ 	.short	0x0003
        /*0012*/ 	.short	0x0010
        /*0014*/ 	.byte	0x00, 0xf0, 0x11, 0x00


	//----- nvinfo : EIATTR_KPARAM_INFO
	.align		4
.L_459:
        /*0018*/ 	.byte	0x04, 0x17
        /*001a*/ 	.short	(.L_461 - .L_460)
.L_460:
        /*001c*/ 	.word	0x00000000
        /*0020*/ 	.short	0x0002
        /*0022*/ 	.short	0x000c
        /*0024*/ 	.byte	0x00, 0xf0, 0x11, 0x00


	//----- nvinfo : EIATTR_KPARAM_INFO
	.align		4
.L_461:
        /*0028*/ 	.byte	0x04, 0x17
        /*002a*/ 	.short	(.L_463 - .L_462)
.L_462:
        /*002c*/ 	.word	0x00000000
        /*0030*/ 	.short	0x0001
        /*0032*/ 	.short	0x0008
        /*0034*/ 	.byte	0x00, 0xf0, 0x11, 0x00


	//----- nvinfo : EIATTR_KPARAM_INFO
	.align		4
.L_463:
        /*0038*/ 	.byte	0x04, 0x17
        /*003a*/ 	.short	(.L_465 - .L_464)
.L_464:
        /*003c*/ 	.word	0x00000000
        /*0040*/ 	.short	0x0000
        /*0042*/ 	.short	0x0000
        /*0044*/ 	.byte	0x00, 0xf5, 0x21, 0x00


	//----- nvinfo : EIATTR_SPARSE_MMA_MASK
	.align		4
.L_465:
        /*0048*/ 	.byte	0x03, 0x50
        /*004a*/ 	.short	0x0000


	//----- nvinfo : EIATTR_MAXREG_COUNT
	.align		4
        /*004c*/ 	.byte	0x03, 0x1b
        /*004e*/ 	.short	0x00ff


	//----- nvinfo : EIATTR_MERCURY_ISA_VERSION
	.align		4
        /*0050*/ 	.byte	0x03, 0x5f
        /*0052*/ 	.short	0x0101


	//----- nvinfo : EIATTR_VRC_CTA_INIT_COUNT
	.align		4
        /*0054*/ 	.byte	0x02, 0x4a
	.zero		1
	.zero		1


	//----- nvinfo : EIATTR_EXIT_INSTR_OFFSETS
	.align		4
        /*0058*/ 	.byte	0x04, 0x1c
        /*005a*/ 	.short	(.L_467 - .L_466)


	//   ....[0]....
.L_466:
        /*005c*/ 	.word	0x00000070


	//   ....[1]....
        /*0060*/ 	.word	0x00000310


	//----- nvinfo : EIATTR_CRS_STACK_SIZE
	.align		4
.L_467:
        /*0064*/ 	.byte	0x04, 0x1e
        /*0066*/ 	.short	(.L_469 - .L_468)
.L_468:
        /*0068*/ 	.word	0x00000000


	//----- nvinfo : EIATTR_CBANK_PARAM_SIZE
	.align		4
.L_469:
        /*006c*/ 	.byte	0x03, 0x19
        /*006e*/ 	.short	0x0014


	//----- nvinfo : EIATTR_PARAM_CBANK
	.align		4
        /*0070*/ 	.byte	0x04, 0x0a
        /*0072*/ 	.short	(.L_471 - .L_470)
	.align		4
.L_470:
        /*0074*/ 	.word	index@(.nv.constant0._Z8quantizePfifi)
        /*0078*/ 	.short	0x0380
        /*007a*/ 	.short	0x0014


	//----- nvinfo : EIATTR_SW_WAR
	.align		4
.L_471:
        /*007c*/ 	.byte	0x04, 0x36
        /*007e*/ 	.short	(.L_473 - .L_472)
.L_472:
        /*0080*/ 	.word	0x00000008
.L_473:


//--------------------- .nv.info._Z7conv3x3PhS_iiPf --------------------------
	.section	.nv.info._Z7conv3x3PhS_iiPf,"",@"SHT_CUDA_INFO"
	.sectionflags	@""
	.align	4


	//----- nvinfo : EIATTR_CUDA_API_VERSION
	.align		4
        /*0000*/ 	.byte	0x04, 0x37
        /*0002*/ 	.short	(.L_475 - .L_474)
.L_474:
        /*0004*/ 	.word	0x00000082


	//----- nvinfo : EIATTR_KPARAM_INFO
	.align		4
.L_475:
        /*0008*/ 	.byte	0x04, 0x17
        /*000a*/ 	.short	(.L_477 - .L_476)
.L_476:
        /*000c*/ 	.word	0x00000000
        /*0010*/ 	.short	0x0004
        /*0012*/ 	.short	0x0018
        /*0014*/ 	.byte	0x00, 0xf5, 0x21, 0x00


	//----- nvinfo : EIATTR_KPARAM_INFO
	.align		4
.L_477:
        /*0018*/ 	.byte	0x04, 0x17
        /*001a*/ 	.short	(.L_479 - .L_478)
.L_478:
        /*001c*/ 	.word	0x00000000
        /*0020*/ 	.short	0x0003
        /*0022*/ 	.short	0x0014
        /*0024*/ 	.byte	0x00, 0xf0, 0x11, 0x00


	//----- nvinfo : EIATTR_KPARAM_INFO
	.align		4
.L_479:
        /*0028*/ 	.byte	0x04, 0x17
        /*002a*/ 	.short	(.L_481 - .L_480)
.L_480:
        /*002c*/ 	.word	0x00000000
        /*0030*/ 	.short	0x0002
        /*0032*/ 	.short	0x0010
        /*0034*/ 	.byte	0x00, 0xf0, 0x11, 0x00


	//----- nvinfo : EIATTR_KPARAM_INFO
	.align		4
.L_481:
        /*0038*/ 	.byte	0x04, 0x17
        /*003a*/ 	.short	(.L_483 - .L_482)
.L_482:
        /*003c*/ 	.word	0x00000000
        /*0040*/ 	.short	0x0001
        /*0042*/ 	.short	0x0008
        /*0044*/ 	.byte	0x00, 0xf5, 0x21, 0x00


	//----- nvinfo : EIATTR_KPARAM_INFO
	.align		4
.L_483:
        /*0048*/ 	.byte	0x04, 0x17
        /*004a*/ 	.short	(.L_485 - .L_484)
.L_484:
        /*004c*/ 	.word	0x00000000
        /*0050*/ 	.short	0x0000
        /*0052*/ 	.short	0x0000
        /*0054*/ 	.byte	0x00, 0xf5, 0x21, 0x00


	//----- nvinfo : EIATTR_SPARSE_MMA_MASK
	.align		4
.L_485:
        /*0058*/ 	.byte	0x03, 0x50
        /*005a*/ 	.short	0x0000


	//----- nvinfo : EIATTR_MAXREG_COUNT
	.align		4
        /*005c*/ 	.byte	0x03, 0x1b
        /*005e*/ 	.short	0x00ff


	//----- nvinfo : EIATTR_MERCURY_ISA_VERSION
	.align		4
        /*0060*/ 	.byte	0x03, 0x5f
        /*0062*/ 	.short	0x0101


	//----- nvinfo : EIATTR_VRC_CTA_INIT_COUNT
	.align		4
        /*0064*/ 	.byte	0x02, 0x4a
	.zero		1
	.zero		1


	//----- nvinfo : EIATTR_EXIT_INSTR_OFFSETS
	.align		4
        /*0068*/ 	.byte	0x04, 0x1c
        /*006a*/ 	.short	(.L_487 - .L_486)


	//   ....[0]....
.L_486:
        /*006c*/ 	.word	0x000000f0


	//   ....[1]....
        /*0070*/ 	.word	0x00000860


	//----- nvinfo : EIATTR_CRS_STACK_SIZE
	.align		4
.L_487:
        /*0074*/ 	.byte	0x04, 0x1e
        /*0076*/ 	.short	(.L_489 - .L_488)
.L_488:
        /*0078*/ 	.word	0x00000000


	//----- nvinfo : EIATTR_CBANK_PARAM_SIZE
	.align		4
.L_489:
        /*007c*/ 	.byte	0x03, 0x19
        /*007e*/ 	.short	0x0020


	//----- nvinfo : EIATTR_PARAM_CBANK
	.align		4
        /*0080*/ 	.byte	0x04, 0x0a
        /*0082*/ 	.short	(.L_491 - .L_490)
	.align		4
.L_490:
        /*0084*/ 	.word	index@(.nv.constant0._Z7conv3x3PhS_iiPf)
        /*0088*/ 	.short	0x0380
        /*008a*/ 	.short	0x0020


	//----- nvinfo : EIATTR_SW_WAR
	.align		4
.L_491:
        /*008c*/ 	.byte	0x04, 0x36
        /*008e*/ 	.short	(.L_493 - .L_492)
.L_492:
        /*0090*/ 	.word	0x00000008
.L_493:


//--------------------- .nv.info._Z8setToValPhii  --------------------------
	.section	.nv.info._Z8setToValPhii,"",@"SHT_CUDA_INFO"
	.sectionflags	@""
	.align	4


	//----- nvinfo : EIATTR_CUDA_API_VERSION
	.align		4
        /*0000*/ 	.byte	0x04, 0x37
        /*0002*/ 	.short	(.L_495 - .L_494)
.L_494:
        /*0004*/ 	.word	0x00000082


	//----- nvinfo : EIATTR_KPARAM_INFO
	.align		4
.L_495:
        /*0008*/ 	.byte	0x04, 0x17
        /*000a*/ 	.short	(.L_497 - .L_496)
.L_496:
        /*000c*/ 	.word	0x00000000
        /*0010*/ 	.short	0x0002
        /*0012*/ 	.short	0x000c
        /*0014*/ 	.byte	0x00, 0xf0, 0x11, 0x00


	//----- nvinfo : EIATTR_KPARAM_INFO
	.align		4
.L_497:
        /*0018*/ 	.byte	0x04, 0x17
        /*001a*/ 	.short	(.L_499 - .L_498)
.L_498:
        /*001c*/ 	.word	0x00000000
        /*0020*/ 	.short	0x0001
        /*0022*/ 	.short	0x0008
        /*0024*/ 	.byte	0x00, 0xf0, 0x11, 0x00


	//----- nvinfo : EIATTR_KPARAM_INFO
	.align		4
.L_499:
        /*0028*/ 	.byte	0x04, 0x17
        /*002a*/ 	.short	(.L_501 - .L_500)
.L_500:
        /*002c*/ 	.word	0x00000000
        /*0030*/ 	.short	0x0000
        /*0032*/ 	.short	0x0000
        /*0034*/ 	.byte	0x00, 0xf5, 0x21, 0x00


	//----- nvinfo : EIATTR_SPARSE_MMA_MASK
	.align		4
.L_501:
        /*0038*/ 	.byte	0x03, 0x50
        /*003a*/ 	.short	0x0000


	//----- nvinfo : EIATTR_MAXREG_COUNT
	.align		4
        /*003c*/ 	.byte	0x03, 0x1b
        /*003e*/ 	.short	0x00ff


	//----- nvinfo : EIATTR_MERCURY_ISA_VERSION
	.align		4
        /*0040*/ 	.byte	0x03, 0x5f
        /*0042*/ 	.short	0x0101


	//----- nvinfo : EIATTR_VRC_CTA_INIT_COUNT
	.align		4
        /*0044*/ 	.byte	0x02, 0x4a
	.zero		1
	.zero		1


	//----- nvinfo : EIATTR_EXIT_INSTR_OFFSETS
	.align		4
        /*0048*/ 	.byte	0x04, 0x1c
        /*004a*/ 	.short	(.L_503 - .L_502)


	//   ....[0]....
.L_502:
        /*004c*/ 	.word	0x00000070


	//   ....[1]....
        /*0050*/ 	.word	0x000000e0


	//----- nvinfo : EIATTR_CBANK_PARAM_SIZE
	.align		4
.L_503:
        /*0054*/ 	.byte	0x03, 0x19
        /*0056*/ 	.short	0x0010


	//----- nvinfo : EIATTR_PARAM_CBANK
	.align		4
        /*0058*/ 	.byte	0x04, 0x0a
        /*005a*/ 	.short	(.L_505 - .L_504)
	.align		4
.L_504:
        /*005c*/ 	.word	index@(.nv.constant0._Z8setToValPhii)
        /*0060*/ 	.short	0x0380
        /*0062*/ 	.short	0x0010


	//----- nvinfo : EIATTR_SW_WAR
	.align		4
.L_505:
        /*0064*/ 	.byte	0x04, 0x36
        /*0066*/ 	.short	(.L_507 - .L_506)
.L_506:
        /*0068*/ 	.word	0x00000008
.L_507:


//--------------------- .nv.callgraph             --------------------------
	.section	.nv.callgraph,"",@"SHT_CUDA_CALLGRAPH"
	.align	4
	.sectionentsize	8
	.align		4
        /*0000*/ 	.word	0x00000000
	.align		4
        /*0004*/ 	.word	0xffffffff
	.align		4
        /*0008*/ 	.word	0x00000000
	.align		4
        /*000c*/ 	.word	0xfffffffe
	.align		4
        /*0010*/ 	.word	0x00000000
	.align		4
        /*0014*/ 	.word	0xfffffffd
	.align		4
        /*0018*/ 	.word	0x00000000
	.align		4
        /*001c*/ 	.word	0xfffffffc


//--------------------- .text._Z9transposePfS_ii  --------------------------
	.section	.text._Z9transposePfS_ii,"ax",@progbits
	.align	128
        .global         _Z9transposePfS_ii
        .type           _Z9transposePfS_ii,@function
        .size           _Z9transposePfS_ii,(.L_x_95 - _Z9transposePfS_ii)
        .other          _Z9transposePfS_ii,@"STO_CUDA_ENTRY STV_DEFAULT"
_Z9transposePfS_ii:
.text._Z9transposePfS_ii:
[----:B------:R-:W-:Y:S01]  /*0000*/  LDC R1, c[0x0][0x37c] ;  /* 0x0000df00ff017b82 */ /* 0x000fe20000000800 */
[----:B------:R-:W0:Y:S01]  /*0010*/  S2R R8, SR_TID.Y ;  /* 0x0000000000087919 */ /* 0x000e220000002200 */
[----:B------:R-:W1:Y:S01]  /*0020*/  LDCU.64 UR6, c[0x0][0x390] ;  /* 0x00007200ff0677ac */ /* 0x000e620008000a00 */
[----:B------:R-:W0:Y:S01]  /*0030*/  S2R R9, SR_CTAID.Y ;  /* 0x0000000000097919 */ /* 0x000e220000002600 */
[----:B------:R-:W2:Y:S01]  /*0040*/  LDCU.64 UR4, c[0x0][0x358] ;  /* 0x00006b00ff0477ac */ /* 0x000ea20008000a00 */
[----:B------:R-:W3:Y:S01]  /*0050*/  S2R R7, SR_CTAID.X ;  /* 0x0000000000077919 */ /* 0x000ee20000002500 */
[----:B------:R-:W3:Y:S01]  /*0060*/  S2R R6, SR_TID.X ;  /* 0x0000000000067919 */ /* 0x000ee20000002100 */
[----:B0-----:R-:W-:-:S05]  /*0070*/  IMAD R5, R9, 0x10, R8 ;  /* 0x0000001009057824 */ /* 0x001fca00078e0208 */
[----:B-1----:R-:W-:Y:S01]  /*0080*/  ISETP.GE.U32.AND P0, PT, R5, UR7, PT ;  /* 0x0000000705007c0c */ /* 0x002fe2000bf06070 */
[----:B---3--:R-:W-:-:S05]  /*0090*/  IMAD R0, R7, 0x10, R6 ;  /* 0x0000001007007824 */ /* 0x008fca00078e0206 */
[----:B------:R-:W-:-:S13]  /*00a0*/  ISETP.GE.U32.OR P0, PT, R0, UR6, P0 ;  /* 0x0000000600007c0c */ /* 0x000fda0008706470 */
[----:B------:R-:W0:Y:S01]  /*00b0*/  @!P0 LDC.64 R2, c[0x0][0x388] ;  /* 0x0000e200ff028b82 */ /* 0x000e220000000a00 */
[----:B------:R-:W-:-:S04]  /*00c0*/  @!P0 IMAD R5, R5, UR6, R0 ;  /* 0x0000000605058c24 */ /* 0x000fc8000f8e0200 */
[----:B0-----:R-:W-:-:S06]  /*00d0*/  @!P0 IMAD.WIDE.U32 R2, R5, 0x4, R2 ;  /* 0x0000000405028825 */ /* 0x001fcc00078e0002 */
[----:B--2---:R-:W2:Y:S01]  /*00e0*/  @!P0 LDG.E R2, desc[UR4][R2.64] ;  /* 0x0000000402028981 */ /* 0x004ea2000c1e1900 */
[----:B------:R-:W-:Y:S01]  /*00f0*/  @!P0 MOV R0, 0x400 ;  /* 0x0000040000008802 */ /* 0x000fe20000000f00 */
[----:B------:R-:W-:Y:S01]  /*0100*/  IMAD R7, R7, 0x10, R8 ;  /* 0x0000001007077824 */ /* 0x000fe200078e0208 */
[----:B------:R-:W-:Y:S01]  /*0110*/  LEA R4, R9, R6, 0x4 ;  /* 0x0000000609047211 */ /* 0x000fe200078e20ff */
[----:B------:R-:W0:Y:S03]  /*0120*/  @!P0 S2R R5, SR_CgaCtaId ;  /* 0x0000000000058919 */ /* 0x000e260000008800 */
[----:B------:R-:W-:-:S04]  /*0130*/  ISETP.GE.U32.AND P1, PT, R4, UR7, PT ;  /* 0x0000000704007c0c */ /* 0x000fc8000bf26070 */
[----:B------:R-:W-:Y:S02]  /*0140*/  ISETP.GE.U32.OR P1, PT, R7, UR6, P1 ;  /* 0x0000000607007c0c */ /* 0x000fe40008f26470 */
[----:B0-----:R-:W-:-:S05]  /*0150*/  @!P0 LEA R0, R5, R0, 0x18 ;  /* 0x0000000005008211 */ /* 0x001fca00078ec0ff */
[----:B------:R-:W-:-:S05]  /*0160*/  @!P0 IMAD R0, R8, 0x44, R0 ;  /* 0x0000004408008824 */ /* 0x000fca00078e0200 */
[----:B------:R-:W-:-:S05]  /*0170*/  @!P0 LEA R5, R6, R0, 0x2 ;  /* 0x0000000006058211 */ /* 0x000fca00078e10ff */
[----:B--2---:R0:W-:Y:S01]  /*0180*/  @!P0 STS [R5], R2 ;  /* 0x0000000205008388 */ /* 0x0041e20000000800 */
[----:B------:R-:W-:Y:S06]  /*0190*/  BAR.SYNC.DEFER_BLOCKING 0x0 ;  /* 0x0000000000007b1d */ /* 0x000fec0000010000 */
[----:B------:R-:W-:Y:S05]  /*01a0*/  @P1 EXIT ;  /* 0x000000000000194d */ /* 0x000fea0003800000 */
[----:B------:R-:W1:Y:S01]  /*01b0*/  S2R R3, SR_CgaCtaId ;  /* 0x0000000000037919 */ /* 0x000e620000008800 */
[----:B------:R-:W-:Y:S01]  /*01c0*/  MOV R0, 0x400 ;  /* 0x0000040000007802 */ /* 0x000fe20000000f00 */
[----:B------:R-:W-:-:S03]  /*01d0*/  IMAD R7, R7, UR7, R4 ;  /* 0x0000000707077c24 */ /* 0x000fc6000f8e0204 */
[----:B-1----:R-:W-:-:S05]  /*01e0*/  LEA R3, R3, R0, 0x18 ;  /* 0x0000000003037211 */ /* 0x002fca00078ec0ff */
[----:B------:R-:W-:Y:S02]  /*01f0*/  IMAD R0, R6, 0x44, R3 ;  /* 0x0000004406007824 */ /* 0x000fe400078e0203 */
[----:B0-----:R-:W0:Y:S02]  /*0200*/  LDC.64 R2, c[0x0][0x380] ;  /* 0x0000e000ff027b82 */ /* 0x001e240000000a00 */
[----:B------:R-:W-:-:S05]  /*0210*/  IMAD R0, R8, 0x4, R0 ;  /* 0x0000000408007824 */ /* 0x000fca00078e0200 */
[----:B------:R-:W1:Y:S01]  /*0220*/  LDS R5, [R0] ;  /* 0x0000000000057984 */ /* 0x000e620000000800 */
[----:B0-----:R-:W-:-:S05]  /*0230*/  IMAD.WIDE.U32 R2, R7, 0x4, R2 ;  /* 0x0000000407027825 */ /* 0x001fca00078e0002 */
[----:B-1----:R-:W-:Y:S01]  /*0240*/  STG.E desc[UR4][R2.64], R5 ;  /* 0x0000000502007986 */ /* 0x002fe2000c101904 */
[----:B------:R-:W-:Y:S05]  /*0250*/  EXIT ;  /* 0x000000000000794d */ /* 0x000fea0003800000 */
.L_x_0:
[----:B------:R-:W-:-:S00]  /*0260*/  BRA `(.L_x_0) ;  /* 0xfffffffc00fc7947 */ /* 0x000fc0000383ffff */
[----:B------:R-:W-:-:S00]  /*0270*/  NOP ;  /* 0x0000000000007918 */ /* 0x000fc00000000000 */
        /* <DEDUP_REMOVED lines=8> */
.L_x_95:


//--------------------- .text._Z5clampPhPfii      --------------------------
	.section	.text._Z5clampPhPfii,"ax",@progbits
	.align	128
        .global         _Z5clampPhPfii
        .type           _Z5clampPhPfii,@function
        .size           _Z5clampPhPfii,(.L_x_96 - _Z5clampPhPfii)
        .other          _Z5clampPhPfii,@"STO_CUDA_ENTRY STV_DEFAULT"
_Z5clampPhPfii:
.text._Z5clampPhPfii:
[----:B------:R-:W-:Y:S01]  /*0000*/  LDC R1, c[0x0][0x37c] ;  /* 0x0000df00ff017b82 */ /* 0x000fe20000000800 */
[----:B------:R-:W0:Y:S01]  /*0010*/  S2R R0, SR_CTAID.X ;  /* 0x0000000000007919 */ /* 0x000e220000002500 */
[----:B------:R-:W0:Y:S01]  /*0020*/  LDCU UR4, c[0x0][0x360] ;  /* 0x00006c00ff0477ac */ /* 0x000e220008000800 */
[----:B------:R-:W0:Y:S01]  /*0030*/  S2R R3, SR_TID.X ;  /* 0x0000000000037919 */ /* 0x000e220000002100 */
[----:B------:R-:W1:Y:S01]  /*0040*/  LDCU UR5, c[0x0][0x364] ;  /* 0x00006c80ff0577ac */ /* 0x000e620008000800 */
[----:B------:R-:W1:Y:S01]  /*0050*/  S2R R2, SR_CTAID.Y ;  /* 0x0000000000027919 */ /* 0x000e620000002600 */
[----:B------:R-:W2:Y:S01]  /*0060*/  LDCU.64 UR6, c[0x0][0x390] ;  /* 0x00007200ff0677ac */ /* 0x000ea20008000a00 */
[----:B------:R-:W1:Y:S01]  /*0070*/  S2R R5, SR_TID.Y ;  /* 0x0000000000057919 */ /* 0x000e620000002200 */
[----:B0-----:R-:W-:Y:S02]  /*0080*/  IMAD R0, R0, UR4, R3 ;  /* 0x0000000400007c24 */ /* 0x001fe4000f8e0203 */
[----:B-1----:R-:W-:-:S04]  /*0090*/  IMAD R3, R2, UR5, R5 ;  /* 0x0000000502037c24 */ /* 0x002fc8000f8e0205 */
[----:B--2---:R-:W-:-:S05]  /*00a0*/  IMAD R5, R3, UR7, R0 ;  /* 0x0000000703057c24 */ /* 0x004fca000f8e0200 */
[----:B------:R-:W-:-:S13]  /*00b0*/  ISETP.GE.AND P0, PT, R5, UR6, PT ;  /* 0x0000000605007c0c */ /* 0x000fda000bf06270 */
[----:B------:R-:W-:Y:S05]  /*00c0*/  @P0 EXIT ;  /* 0x000000000000094d */ /* 0x000fea0003800000 */
[----:B------:R-:W0:Y:S01]  /*00d0*/  LDC.64 R2, c[0x0][0x388] ;  /* 0x0000e200ff027b82 */ /* 0x000e220000000a00 */
[----:B------:R-:W1:Y:S01]  /*00e0*/  LDCU.64 UR4, c[0x0][0x358] ;  /* 0x00006b00ff0477ac */ /* 0x000e620008000a00 */
[----:B0-----:R-:W-:-:S06]  /*00f0*/  IMAD.WIDE R2, R5, 0x4, R2 ;  /* 0x0000000405027825 */ /* 0x001fcc00078e0202 */
[----:B-1----:R-:W2:Y:S01]  /*0100*/  LDG.E R2, desc[UR4][R2.64] ;  /* 0x0000000402027981 */ /* 0x002ea2000c1e1900 */
[----:B------:R-:W-:Y:S01]  /*0110*/  BSSY.RECONVERGENT B0, `(.L_x_1) ;  /* 0x0000008000007945 */ /* 0x000fe20003800200 */
[----:B------:R-:W-:Y:S01]  /*0120*/  IMAD.MOV.U32 R0, RZ, RZ, 0xff ;  /* 0x000000ffff007424 */ /* 0x000fe200078e00ff */
[----:B--2---:R-:W-:-:S13]  /*0130*/  FSETP.GT.AND P0, PT, R2, 255, PT ;  /* 0x437f00000200780b */ /* 0x004fda0003f04000 */
[----:B------:R-:W-:Y:S05]  /*0140*/  @P0 BRA `(.L_x_2) ;  /* 0x0000000000100947 */ /* 0x000fea0003800000 */
[----:B------:R-:W-:Y:S02]  /*0150*/  FSETP.GEU.AND P0, PT, R2, RZ, PT ;  /* 0x000000ff0200720b */ /* 0x000fe40003f0e000 */
[----:B------:R-:W-:-:S11]  /*0160*/  PRMT R0, RZ, 0x7610, R0 ;  /* 0x00007610ff007816 */ /* 0x000fd60000000000 */
[----:B------:R-:W0:Y:S02]  /*0170*/  @P0 F2I.U32.TRUNC.NTZ R2, R2 ;  /* 0x0000000200020305 */ /* 0x000e24000020f000 */
[----:B0-----:R-:W-:-:S07]  /*0180*/  @P0 PRMT R0, R2, 0x7610, R0 ;  /* 0x0000761002000816 */ /* 0x001fce0000000000 */
.L_x_2:
[----:B------:R-:W-:Y:S05]  /*0190*/  BSYNC.RECONVERGENT B0 ;  /* 0x0000000000007941 */ /* 0x000fea0003800200 */
.L_x_1:
[----:B------:R-:W0:Y:S02]  /*01a0*/  LDCU.64 UR6, c[0x0][0x380] ;  /* 0x00007000ff0677ac */ /* 0x000e240008000a00 */
[----:B0-----:R-:W-:-:S04]  /*01b0*/  IADD3 R2, P0, PT, R5, UR6, RZ ;  /* 0x0000000605027c10 */ /* 0x001fc8000ff1e0ff */
[----:B------:R-:W-:-:S05]  /*01c0*/  LEA.HI.X.SX32 R3, R5, UR7, 0x1, P0 ;  /* 0x0000000705037c11 */ /* 0x000fca00080f0eff */
[----:B------:R-:W-:Y:S01]  /*01d0*/  STG.E.U8 desc[UR4][R2.64], R0 ;  /* 0x0000000002007986 */ /* 0x000fe2000c101104 */
[----:B------:R-:W-:Y:S05]  /*01e0*/  EXIT ;  /* 0x000000000000794d */ /* 0x000fea0003800000 */
.L_x_3:
        /* <DEDUP_REMOVED lines=9> */
.L_x_96:


//--------------------- .text._Z10UNpredict1Pfii  --------------------------
	.section	.text._Z10UNpredict1Pfii,"ax",@progbits
	.align	128
        .global         _Z10UNpredict1Pfii
        .type           _Z10UNpredict1Pfii,@function
        .size           _Z10UNpredict1Pfii,(.L_x_97 - _Z10UNpredict1Pfii)
        .other          _Z10UNpredict1Pfii,@"STO_CUDA_ENTRY STV_DEFAULT"
_Z10UNpredict1Pfii:
.text._Z10UNpredict1Pfii:
[----:B------:R-:W-:Y:S01]  /*0000*/  LDC R1, c[0x0][0x37c] ;  /* 0x0000df00ff017b82 */ /* 0x000fe20000000800 */
[----:B------:R-:W0:Y:S07]  /*0010*/  S2R R0, SR_CTAID.X ;  /* 0x0000000000007919 */ /* 0x000e2e0000002500 */
[----:B------:R-:W1:Y:S01]  /*0020*/  LDC.64 R2, c[0x0][0x388] ;  /* 0x0000e200ff027b82 */ /* 0x000e620000000a00 */
[----:B------:R-:W0:Y:S01]  /*0030*/  LDCU UR4, c[0x0][0x360] ;  /* 0x00006c00ff0477ac */ /* 0x000e220008000800 */
[----:B------:R-:W0:Y:S01]  /*0040*/  S2R R5, SR_TID.X ;  /* 0x0000000000057919 */ /* 0x000e220000002100 */
[----:B------:R-:W2:Y:S01]  /*0050*/  LDCU UR5, c[0x0][0x364] ;  /* 0x00006c80ff0577ac */ /* 0x000ea20008000800 */
[----:B------:R-:W2:Y:S01]  /*0060*/  S2R R4, SR_CTAID.Y ;  /* 0x0000000000047919 */ /* 0x000ea20000002600 */
[----:B------:R-:W2:Y:S01]  /*0070*/  S2R R7, SR_TID.Y ;  /* 0x0000000000077919 */ /* 0x000ea20000002200 */
[----:B0-----:R-:W-:-:S02]  /*0080*/  IMAD R0, R0, UR4, R5 ;  /* 0x0000000400007c24 */ /* 0x001fc4000f8e0205 */
[----:B--2---:R-:W-:-:S04]  /*0090*/  IMAD R4, R4, UR5, R7 ;  /* 0x0000000504047c24 */ /* 0x004fc8000f8e0207 */
[----:B-1----:R-:W-:-:S05]  /*00a0*/  IMAD R9, R4, R3, R0 ;  /* 0x0000000304097224 */ /* 0x002fca00078e0200 */
[----:B------:R-:W-:-:S13]  /*00b0*/  ISETP.GE.AND P0, PT, R9, R2, PT ;  /* 0x000000020900720c */ /* 0x000fda0003f06270 */
[----:B------:R-:W-:Y:S05]  /*00c0*/  @P0 EXIT ;  /* 0x000000000000094d */ /* 0x000fea0003800000 */
[----:B------:R-:W-:Y:S01]  /*00d0*/  IADD3 R0, PT, PT, R2, -0x1, RZ ;  /* 0xffffffff02007810 */ /* 0x000fe20007ffe0ff */
[----:B------:R-:W0:Y:S01]  /*00e0*/  LDCU.64 UR4, c[0x0][0x358] ;  /* 0x00006b00ff0477ac */ /* 0x000e220008000a00 */
[C---:B------:R-:W-:Y:S01]  /*00f0*/  LOP3.LUT R3, R9.reuse, 0x80000001, RZ, 0xc0, !PT ;  /* 0x8000000109037812 */ /* 0x040fe200078ec0ff */
[----:B------:R-:W-:Y:S01]  /*0100*/  BSSY.RECONVERGENT B0, `(.L_x_4) ;  /* 0x000000f000007945 */ /* 0x000fe20003800200 */
[CC--:B------:R-:W-:Y:S02]  /*0110*/  ISETP.NE.AND P0, PT, R9.reuse, R0.reuse, PT ;  /* 0x000000000900720c */ /* 0x0c0fe40003f05270 */
[----:B------:R-:W-:Y:S02]  /*0120*/  ISETP.NE.AND P1, PT, R9, R0, PT ;  /* 0x000000000900720c */ /* 0x000fe40003f25270 */
[----:B------:R-:W-:-:S13]  /*0130*/  ISETP.NE.OR P0, PT, R3, 0x1, !P0 ;  /* 0x000000010300780c */ /* 0x000fda0004705670 */
[----:B0-----:R-:W-:Y:S05]  /*0140*/  @P0 BRA `(.L_x_5) ;  /* 0x0000000000280947 */ /* 0x001fea0003800000 */
[----:B------:R-:W0:Y:S01]  /*0150*/  LDC.64 R6, c[0x0][0x380] ;  /* 0x0000e000ff067b82 */ /* 0x000e220000000a00 */
[----:B------:R-:W-:-:S05]  /*0160*/  IADD3 R5, PT, PT, R9, -0x1, RZ ;  /* 0xffffffff09057810 */ /* 0x000fca0007ffe0ff */
[----:B0-----:R-:W-:-:S04]  /*0170*/  IMAD.WIDE.U32 R4, R5, 0x4, R6 ;  /* 0x0000000405047825 */ /* 0x001fc800078e0006 */
[----:B------:R-:W-:Y:S02]  /*0180*/  IMAD.WIDE.U32 R6, R9, 0x4, R6 ;  /* 0x0000000409067825 */ /* 0x000fe400078e0006 */
[----:B------:R-:W2:Y:S04]  /*0190*/  LDG.E R4, desc[UR4][R4.64] ;  /* 0x0000000404047981 */ /* 0x000ea8000c1e1900 */
[----:B------:R-:W2:Y:S04]  /*01a0*/  LDG.E R3, desc[UR4][R6.64+0x4] ;  /* 0x0000040406037981 */ /* 0x000ea8000c1e1900 */
[----:B------:R-:W3:Y:S01]  /*01b0*/  LDG.E R0, desc[UR4][R6.64] ;  /* 0x0000000406007981 */ /* 0x000ee2000c1e1900 */
[----:B--2---:R-:W-:-:S04]  /*01c0*/  FADD R3, R4, R3 ;  /* 0x0000000304037221 */ /* 0x004fc80000000000 */
[----:B---3--:R-:W-:-:S05]  /*01d0*/  FFMA R3, R3, 1.5861343145370483398, R0 ;  /* 0x3fcb067303037823 */ /* 0x008fca0000000000 */
[----:B------:R0:W-:Y:S02]  /*01e0*/  STG.E desc[UR4][R6.64], R3 ;  /* 0x0000000306007986 */ /* 0x0001e4000c101904 */
.L_x_5:
[----:B------:R-:W-:Y:S05]  /*01f0*/  BSYNC.RECONVERGENT B0 ;  /* 0x0000000000007941 */ /* 0x000fea0003800200 */
.L_x_4:
[----:B------:R-:W-:Y:S05]  /*0200*/  @P1 EXIT ;  /* 0x000000000000194d */ /* 0x000fea0003800000 */
[----:B------:R-:W0:Y:S02]  /*0210*/  LDC.64 R4, c[0x0][0x380] ;  /* 0x0000e000ff047b82 */ /* 0x000e240000000a00 */
[----:B0-----:R-:W-:-:S04]  /*0220*/  IMAD.WIDE R2, R2, 0x4, R4 ;  /* 0x0000000402027825 */ /* 0x001fc800078e0204 */
[----:B------:R-:W-:Y:S02]  /*0230*/  IMAD.WIDE R4, R9, 0x4, R4 ;  /* 0x0000000409047825 */ /* 0x000fe400078e0204 */
[----:B------:R-:W2:Y:S04]  /*0240*/  LDG.E R2, desc[UR4][R2.64+-0x8] ;  /* 0xfffff80402027981 */ /* 0x000ea8000c1e1900 */
[----:B------:R-:W2:Y:S02]  /*0250*/  LDG.E R7, desc[UR4][R4.64] ;  /* 0x0000000404077981 */ /* 0x000ea4000c1e1900 */
[----:B--2---:R-:W-:-:S05]  /*0260*/  FFMA R7, R2, 3.1722686290740966797, R7 ;  /* 0x404b067302077823 */ /* 0x004fca0000000007 */
[----:B------:R-:W-:Y:S01]  /*0270*/  STG.E desc[UR4][R4.64], R7 ;  /* 0x0000000704007986 */ /* 0x000fe2000c101904 */
[----:B------:R-:W-:Y:S05]  /*0280*/  EXIT ;  /* 0x000000000000794d */ /* 0x000fea0003800000 */
.L_x_6:
        /* <DEDUP_REMOVED lines=15> */
.L_x_97:


//--------------------- .text._Z9UNupdate1Pfii    --------------------------
	.section	.text._Z9UNupdate1Pfii,"ax",@progbits
	.align	128
        .global         _Z9UNupdate1Pfii
        .type           _Z9UNupdate1Pfii,@function
        .size           _Z9UNupdate1Pfii,(.L_x_98 - _Z9UNupdate1Pfii)
        .other          _Z9UNupdate1Pfii,@"STO_CUDA_ENTRY STV_DEFAULT"
_Z9UNupdate1Pfii:
.text._Z9UNupdate1Pfii:
        /* <DEDUP_REMOVED lines=13> */
[----:B------:R-:W-:Y:S01]  /*00d0*/  LOP3.LUT R0, R5, 0x1, RZ, 0xc0, !PT ;  /* 0x0000000105007812 */ /* 0x000fe200078ec0ff */
[----:B------:R-:W0:Y:S03]  /*00e0*/  LDCU.64 UR4, c[0x0][0x358] ;  /* 0x00006b00ff0477ac */ /* 0x000e260008000a00 */
[----:B------:R-:W-:-:S04]  /*00f0*/  ISETP.NE.U32.AND P0, PT, R0, 0x1, PT ;  /* 0x000000010000780c */ /* 0x000fc80003f05070 */
[----:B------:R-:W-:-:S13]  /*0100*/  ISETP.EQ.OR P0, PT, R5, RZ, !P0 ;  /* 0x000000ff0500720c */ /* 0x000fda0004702670 */
[----:B0-----:R-:W-:Y:S05]  /*0110*/  @P0 BRA `(.L_x_7) ;  /* 0x0000000000240947 */ /* 0x001fea0003800000 */
[----:B------:R-:W0:Y:S02]  /*0120*/  LDC.64 R2, c[0x0][0x380] ;  /* 0x0000e000ff027b82 */ /* 0x000e240000000a00 */
[----:B0-----:R-:W-:-:S05]  /*0130*/  IMAD.WIDE R2, R5, 0x4, R2 ;  /* 0x0000000405027825 */ /* 0x001fca00078e0202 */
[----:B------:R-:W2:Y:S04]  /*0140*/  LDG.E R0, desc[UR4][R2.64+-0x4] ;  /* 0xfffffc0402007981 */ /* 0x000ea8000c1e1900 */
[----:B------:R-:W2:Y:S04]  /*0150*/  LDG.E R5, desc[UR4][R2.64+0x4] ;  /* 0x0000040402057981 */ /* 0x000ea8000c1e1900 */
[----:B------:R-:W3:Y:S01]  /*0160*/  LDG.E R7, desc[UR4][R2.64] ;  /* 0x0000000402077981 */ /* 0x000ee2000c1e1900 */
[----:B--2---:R-:W-:-:S04]  /*0170*/  FADD R0, R0, R5 ;  /* 0x0000000500007221 */ /* 0x004fc80000000000 */
[----:B---3--:R-:W-:-:S05]  /*0180*/  FFMA R7, R0, 0.052980117499828338623, R7 ;  /* 0x3d5901ae00077823 */ /* 0x008fca0000000007 */
[----:B------:R-:W-:Y:S01]  /*0190*/  STG.E desc[UR4][R2.64], R7 ;  /* 0x0000000702007986 */ /* 0x000fe2000c101904 */
[----:B------:R-:W-:Y:S05]  /*01a0*/  EXIT ;  /* 0x000000000000794d */ /* 0x000fea0003800000 */
.L_x_7:
[----:B------:R-:W-:-:S13]  /*01b0*/  ISETP.NE.AND P0, PT, R5, RZ, PT ;  /* 0x000000ff0500720c */ /* 0x000fda0003f05270 */
[----:B------:R-:W-:Y:S05]  /*01c0*/  @P0 EXIT ;  /* 0x000000000000094d */ /* 0x000fea0003800000 */
[----:B------:R-:W0:Y:S02]  /*01d0*/  LDC.64 R2, c[0x0][0x380] ;  /* 0x0000e000ff027b82 */ /* 0x000e240000000a00 */
[----:B0-----:R-:W2:Y:S04]  /*01e0*/  LDG.E R0, desc[UR4][R2.64+0x4] ;  /* 0x0000040402007981 */ /* 0x001ea8000c1e1900 */
[----:B------:R-:W2:Y:S02]  /*01f0*/  LDG.E R5, desc[UR4][R2.64] ;  /* 0x0000000402057981 */ /* 0x000ea4000c1e1900 */
[----:B--2---:R-:W-:-:S05]  /*0200*/  FFMA R5, R0, 0.10596023499965667725, R5 ;  /* 0x3dd901ae00057823 */ /* 0x004fca0000000005 */
[----:B------:R-:W-:Y:S01]  /*0210*/  STG.E desc[UR4][R2.64], R5 ;  /* 0x0000000502007986 */ /* 0x000fe2000c101904 */
[----:B------:R-:W-:Y:S05]  /*0220*/  EXIT ;  /* 0x000000000000794d */ /* 0x000fea0003800000 */
.L_x_8:
        /* <DEDUP_REMOVED lines=13> */
.L_x_98:


//--------------------- .text._Z10UNpredict2Pfii  --------------------------
	.section	.text._Z10UNpredict2Pfii,"ax",@progbits
	.align	128
        .global         _Z10UNpredict2Pfii
        .type           _Z10UNpredict2Pfii,@function
        .size           _Z10UNpredict2Pfii,(.L_x_99 - _Z10UNpredict2Pfii)
        .other          _Z10UNpredict2Pfii,@"STO_CUDA_ENTRY STV_DEFAULT"
_Z10UNpredict2Pfii:
.text._Z10UNpredict2Pfii:
        /* <DEDUP_REMOVED lines=29> */
[----:B---3--:R-:W-:-:S05]  /*01d0*/  FFMA R3, R3, -0.88291108608245849609, R0 ;  /* 0xbf62067603037823 */ /* 0x008fca0000000000 */
[----:B------:R0:W-:Y:S02]  /*01e0*/  STG.E desc[UR4][R6.64], R3 ;  /* 0x0000000306007986 */ /* 0x0001e4000c101904 */
.L_x_10:
[----:B------:R-:W-:Y:S05]  /*01f0*/  BSYNC.RECONVERGENT B0 ;  /* 0x0000000000007941 */ /* 0x000fea0003800200 */
.L_x_9:
[----:B------:R-:W-:Y:S05]  /*0200*/  @P1 EXIT ;  /* 0x000000000000194d */ /* 0x000fea0003800000 */
[----:B------:R-:W0:Y:S02]  /*0210*/  LDC.64 R4, c[0x0][0x380] ;  /* 0x0000e000ff047b82 */ /* 0x000e240000000a00 */
[----:B0-----:R-:W-:-:S04]  /*0220*/  IMAD.WIDE R2, R2, 0x4, R4 ;  /* 0x0000000402027825 */ /* 0x001fc800078e0204 */
[----:B------:R-:W-:Y:S02]  /*0230*/  IMAD.WIDE R4, R9, 0x4, R4 ;  /* 0x0000000409047825 */ /* 0x000fe400078e0204 */
[----:B------:R-:W2:Y:S04]  /*0240*/  LDG.E R2, desc[UR4][R2.64+-0x8] ;  /* 0xfffff80402027981 */ /* 0x000ea8000c1e1900 */
[----:B------:R-:W2:Y:S02]  /*0250*/  LDG.E R7, desc[UR4][R4.64] ;  /* 0x0000000404077981 */ /* 0x000ea4000c1e1900 */
[----:B--2---:R-:W-:-:S05]  /*0260*/  FFMA R7, R2, -1.7658221721649169922, R7 ;  /* 0xbfe2067602077823 */ /* 0x004fca0000000007 */
[----:B------:R-:W-:Y:S01]  /*0270*/  STG.E desc[UR4][R4.64], R7 ;  /* 0x0000000704007986 */ /* 0x000fe2000c101904 */
[----:B------:R-:W-:Y:S05]  /*0280*/  EXIT ;  /* 0x000000000000794d */ /* 0x000fea0003800000 */
.L_x_11:
        /* <DEDUP_REMOVED lines=15> */
.L_x_99:


//--------------------- .text._Z9UNupdate2Pfii    --------------------------
	.section	.text._Z9UNupdate2Pfii,"ax",@progbits
	.align	128
        .global         _Z9UNupdate2Pfii
        .type           _Z9UNupdate2Pfii,@function
        .size           _Z9UNupdate2Pfii,(.L_x_100 - _Z9UNupdate2Pfii)
        .other          _Z9UNupdate2Pfii,@"STO_CUDA_ENTRY STV_DEFAULT"
_Z9UNupdate2Pfii:
.text._Z9UNupdate2Pfii:
        /* <DEDUP_REMOVED lines=24> */
[----:B---3--:R-:W-:-:S05]  /*0180*/  FFMA R7, R0, -0.4435068666934967041, R7 ;  /* 0xbee3135500077823 */ /* 0x008fca0000000007 */
[----:B------:R-:W-:Y:S01]  /*0190*/  STG.E desc[UR4][R2.64], R7 ;  /* 0x0000000702007986 */ /* 0x000fe2000c101904 */
[----:B------:R-:W-:Y:S05]  /*01a0*/  EXIT ;  /* 0x000000000000794d */ /* 0x000fea0003800000 */
.L_x_12:
[----:B------:R-:W-:-:S13]  /*01b0*/  ISETP.NE.AND P0, PT, R5, RZ, PT ;  /* 0x000000ff0500720c */ /* 0x000fda0003f05270 */
[----:B------:R-:W-:Y:S05]  /*01c0*/  @P0 EXIT ;  /* 0x000000000000094d */ /* 0x000fea0003800000 */
[----:B------:R-:W0:Y:S02]  /*01d0*/  LDC.64 R2, c[0x0][0x380] ;  /* 0x0000e000ff027b82 */ /* 0x000e240000000a00 */
[----:B0-----:R-:W2:Y:S04]  /*01e0*/  LDG.E R0, desc[UR4][R2.64+0x4] ;  /* 0x0000040402007981 */ /* 0x001ea8000c1e1900 */
[----:B------:R-:W2:Y:S02]  /*01f0*/  LDG.E R5, desc[UR4][R2.64] ;  /* 0x0000000402057981 */ /* 0x000ea4000c1e1900 */
[----:B--2---:R-:W-:-:S05]  /*0200*/  FFMA R5, R0, -0.8870137333869934082, R5 ;  /* 0xbf63135500057823 */ /* 0x004fca0000000005 */
[----:B------:R-:W-:Y:S01]  /*0210*/  STG.E desc[UR4][R2.64], R5 ;  /* 0x0000000502007986 */ /* 0x000fe2000c101904 */
[----:B------:R-:W-:Y:S05]  /*0220*/  EXIT ;  /* 0x000000000000794d */ /* 0x000fea0003800000 */
.L_x_13:
        /* <DEDUP_REMOVED lines=13> */
.L_x_100:


//--------------------- .text._Z7UNscalePfii      --------------------------
	.section	.text._Z7UNscalePfii,"ax",@progbits
	.align	128
        .global         _Z7UNscalePfii
        .type           _Z7UNscalePfii,@function
        .size           _Z7UNscalePfii,(.L_x_92 - _Z7UNscalePfii)
        .other          _Z7UNscalePfii,@"STO_CUDA_ENTRY STV_DEFAULT"
_Z7UNscalePfii:
.text._Z7UNscalePfii:
        /* <DEDUP_REMOVED lines=15> */
[----:B------:R-:W-:-:S13]  /*00f0*/  ISETP.NE.U32.AND P0, PT, R0, 0x1, PT ;  /* 0x000000010000780c */ /* 0x000fda0003f05070 */
[----:B------:R-:W-:Y:S05]  /*0100*/  @P0 BRA `(.L_x_14) ;  /* 0x0000000000180947 */ /* 0x000fea0003800000 */
[----:B------:R-:W1:Y:S02]  /*0110*/  LDC.64 R2, c[0x0][0x380] ;  /* 0x0000e000ff027b82 */ /* 0x000e640000000a00 */
[----:B-1----:R-:W-:-:S05]  /*0120*/  IMAD.WIDE R2, R5, 0x4, R2 ;  /* 0x0000000405027825 */ /* 0x002fca00078e0202 */
[----:B0-----:R-:W2:Y:S02]  /*0130*/  LDG.E R0, desc[UR6][R2.64] ;  /* 0x0000000602007981 */ /* 0x001ea4000c1e1900 */
[----:B--2---:R-:W-:-:S05]  /*0140*/  FMUL R5, R0, 1.129999995231628418 ;  /* 0x3f90a3d700057820 */ /* 0x004fca0000400000 */
[----:B------:R-:W-:Y:S01]  /*0150*/  STG.E desc[UR6][R2.64], R5 ;  /* 0x0000000502007986 */ /* 0x000fe2000c101906 */
[----:B------:R-:W-:Y:S05]  /*0160*/  EXIT ;  /* 0x000000000000794d */ /* 0x000fea0003800000 */
.L_x_14:
[----:B------:R-:W1:Y:S02]  /*0170*/  LDC.64 R2, c[0x0][0x380] ;  /* 0x0000e000ff027b82 */ /* 0x000e640000000a00 */
[----:B-1----:R-:W-:-:S05]  /*0180*/  IMAD.WIDE R2, R5, 0x4, R2 ;  /* 0x0000000405027825 */ /* 0x002fca00078e0202 */
[----:B0-----:R-:W2:Y:S01]  /*0190*/  LDG.E R6, desc[UR6][R2.64] ;  /* 0x0000000602067981 */ /* 0x001ea2000c1e1900 */
[----:B------:R-:W-:Y:S01]  /*01a0*/  IMAD.MOV.U32 R5, RZ, RZ, 0x3f628c76 ;  /* 0x3f628c76ff057424 */ /* 0x000fe200078e00ff */
[----:B------:R-:W-:Y:S01]  /*01b0*/  BSSY.RECONVERGENT B1, `(.L_x_15) ;  /* 0x000000c000017945 */ /* 0x000fe20003800200 */
[----:B------:R-:W-:-:S04]  /*01c0*/  IMAD.MOV.U32 R0, RZ, RZ, 0x3f90a3d7 ;  /* 0x3f90a3d7ff007424 */ /* 0x000fc800078e00ff */
[----:B------:R-:W-:-:S04]  /*01d0*/  FFMA R0, R5, -R0, 1 ;  /* 0x3f80000005007423 */ /* 0x000fc80000000800 */
[----:B------:R-:W-:Y:S01]  /*01e0*/  FFMA R0, R0, R5, 0.88495576381683349609 ;  /* 0x3f628c7600007423 */ /* 0x000fe20000000005 */
[----:B--2---:R-:W0:Y:S03]  /*01f0*/  FCHK P0, R6, 1.129999995231628418 ;  /* 0x3f90a3d706007902 */ /* 0x004e260000000000 */
[----:B------:R-:W-:-:S04]  /*0200*/  FFMA R5, R0, R6, RZ ;  /* 0x0000000600057223 */ /* 0x000fc800000000ff */
[----:B------:R-:W-:-:S04]  /*0210*/  FFMA R4, R5, -1.129999995231628418, R6 ;  /* 0xbf90a3d705047823 */ /* 0x000fc80000000006 */
[----:B------:R-:W-:Y:S01]  /*0220*/  FFMA R5, R0, R4, R5 ;  /* 0x0000000400057223 */ /* 0x000fe20000000005 */
[----:B0-----:R-:W-:Y:S06]  /*0230*/  @!P0 BRA `(.L_x_16) ;  /* 0x00000000000c8947 */ /* 0x001fec0003800000 */
[----:B------:R-:W-:-:S07]  /*0240*/  MOV R4, 0x260 ;  /* 0x0000026000047802 */ /* 0x000fce0000000f00 */
[----:B------:R-:W-:Y:S05]  /*0250*/  CALL.REL.NOINC `($__internal_0_$__cuda_sm3x_div_rn_noftz_f32_slowpath) ;  /* 0x0000000000107944 */ /* 0x000fea0003c00000 */
[----:B------:R-:W-:-:S07]  /*0260*/  IMAD.MOV.U32 R5, RZ, RZ, R6 ;  /* 0x000000ffff057224 */ /* 0x000fce00078e0006 */
.L_x_16:
[----:B------:R-:W-:Y:S05]  /*0270*/  BSYNC.RECONVERGENT B1 ;  /* 0x0000000000017941 */ /* 0x000fea0003800200 */
.L_x_15:
[----:B------:R-:W-:Y:S01]  /*0280*/  STG.E desc[UR6][R2.64], R5 ;  /* 0x0000000502007986 */ /* 0x000fe2000c101906 */
[----:B------:R-:W-:Y:S05]  /*0290*/  EXIT ;  /* 0x000000000000794d */ /* 0x000fea0003800000 */
        .weak           $__internal_0_$__cuda_sm3x_div_rn_noftz_f32_slowpath
        .type           $__internal_0_$__cuda_sm3x_div_rn_noftz_f32_slowpath,@function
        .size           $__internal_0_$__cuda_sm3x_div_rn_noftz_f32_slowpath,(.L_x_92 - $__internal_0_$__cuda_sm3x_div_rn_noftz_f32_slowpath)
$__internal_0_$__cuda_sm3x_div_rn_noftz_f32_slowpath:
[----:B------:R-:W-:Y:S01]  /*02a0*/  SHF.R.U32.HI R0, RZ, 0x17, R6 ;  /* 0x00000017ff007819 */ /* 0x000fe20000011606 */
[----:B------:R-:W-:Y:S04]  /*02b0*/  BSSY.RECONVERGENT B0, `(.L_x_17) ;  /* 0x000005b000007945 */ /* 0x000fe80003800200 */
[----:B------:R-:W-:Y:S01]  /*02c0*/  BSSY.RELIABLE B2, `(.L_x_18) ;  /* 0x000001a000027945 */ /* 0x000fe20003800100 */
[----:B------:R-:W-:-:S05]  /*02d0*/  LOP3.LUT R5, R0, 0xff, RZ, 0xc0, !PT ;  /* 0x000000ff00057812 */ /* 0x000fca00078ec0ff */
[----:B------:R-:W-:-:S05]  /*02e0*/  VIADD R8, R5, 0xffffffff ;  /* 0xffffffff05087836 */ /* 0x000fca0000000000 */
[----:B------:R-:W-:-:S13]  /*02f0*/  ISETP.GT.U32.OR P0, PT, R8, 0xfd, !PT ;  /* 0x000000fd0800780c */ /* 0x000fda0007f04470 */
[----:B------:R-:W-:Y:S01]  /*0300*/  @!P0 IMAD.MOV.U32 R7, RZ, RZ, RZ ;  /* 0x000000ffff078224 */ /* 0x000fe200078e00ff */
[----:B------:R-:W-:Y:S06]  /*0310*/  @!P0 BRA `(.L_x_19) ;  /* 0x0000000000508947 */ /* 0x000fec0003800000 */
[----:B------:R-:W-:Y:S01]  /*0320*/  FSETP.GTU.FTZ.AND P0, PT, |R6|, +INF , PT ;  /* 0x7f8000000600780b */ /* 0x000fe20003f1c200 */
[----:B------:R-:W-:-:S12]  /*0330*/  IMAD.MOV.U32 R0, RZ, RZ, R6 ;  /* 0x000000ffff007224 */ /* 0x000fd800078e0006 */
[----:B------:R-:W-:Y:S05]  /*0340*/  @P0 BREAK.RELIABLE B2 ;  /* 0x0000000000020942 */ /* 0x000fea0003800100 */
[----:B------:R-:W-:Y:S05]  /*0350*/  @P0 BRA `(.L_x_20) ;  /* 0x00000004003c0947 */ /* 0x000fea0003800000 */
[----:B------:R-:W-:-:S05]  /*0360*/  IMAD.MOV.U32 R7, RZ, RZ, 0x3f90a3d7 ;  /* 0x3f90a3d7ff077424 */ /* 0x000fca00078e00ff */
[----:B------:R-:W-:-:S13]  /*0370*/  LOP3.LUT P0, RZ, R7, 0x7fffffff, R6, 0xc8, !PT ;  /* 0x7fffffff07ff7812 */ /* 0x000fda000780c806 */
[----:B------:R-:W-:Y:S05]  /*0380*/  @!P0 BREAK.RELIABLE B2 ;  /* 0x0000000000028942 */ /* 0x000fea0003800100 */
[----:B------:R-:W-:Y:S05]  /*0390*/  @!P0 BRA `(.L_x_21) ;  /* 0x0000000400248947 */ /* 0x000fea0003800000 */
[----:B------:R-:W-:-:S13]  /*03a0*/  LOP3.LUT P0, RZ, R6, 0x7fffffff, RZ, 0xc0, !PT ;  /* 0x7fffffff06ff7812 */ /* 0x000fda000780c0ff */
[----:B------:R-:W-:Y:S05]  /*03b0*/  @!P0 BREAK.RELIABLE B2 ;  /* 0x0000000000028942 */ /* 0x000fea0003800100 */
[----:B------:R-:W-:Y:S05]  /*03c0*/  @!P0 BRA `(.L_x_22) ;  /* 0x0000000400108947 */ /* 0x000fea0003800000 */
[----:B------:R-:W-:Y:S02]  /*03d0*/  FSETP.NEU.FTZ.AND P0, PT, |R0|, +INF , PT ;  /* 0x7f8000000000780b */ /* 0x000fe40003f1d200 */
[----:B------:R-:W-:-:S04]  /*03e0*/  LOP3.LUT P1, RZ, R7, 0x7fffffff, RZ, 0xc0, !PT ;  /* 0x7fffffff07ff7812 */ /* 0x000fc8000782c0ff */
[----:B------:R-:W-:-:S13]  /*03f0*/  PLOP3.LUT P0, PT, P0, P1, PT, 0x2f, 0xf2 ;  /* 0x0000000000f2781c */ /* 0x000fda0000702577 */
[----:B------:R-:W-:Y:S05]  /*0400*/  @P0 BREAK.RELIABLE B2 ;  /* 0x0000000000020942 */ /* 0x000fea0003800100 */
[----:B------:R-:W-:Y:S05]  /*0410*/  @P0 BRA `(.L_x_23) ;  /* 0x0000000000f00947 */ /* 0x000fea0003800000 */
[----:B------:R-:W-:-:S13]  /*0420*/  ISETP.GE.AND P0, PT, R8, RZ, PT ;  /* 0x000000ff0800720c */ /* 0x000fda0003f06270 */
[----:B------:R-:W-:Y:S02]  /*0430*/  @P0 IMAD.MOV.U32 R7, RZ, RZ, RZ ;  /* 0x000000ffff070224 */ /* 0x000fe400078e00ff */
[----:B------:R-:W-:Y:S01]  /*0440*/  @!P0 FFMA R6, R0, 1.84467440737095516160e+19, RZ ;  /* 0x5f80000000068823 */ /* 0x000fe200000000ff */
[----:B------:R-:W-:-:S07]  /*0450*/  @!P0 IMAD.MOV.U32 R7, RZ, RZ, -0x40 ;  /* 0xffffffc0ff078424 */ /* 0x000fce00078e00ff */
.L_x_19:
[----:B------:R-:W-:Y:S05]  /*0460*/  BSYNC.RELIABLE B2 ;  /* 0x0000000000027941 */ /* 0x000fea0003800100 */
.L_x_18:
[----:B------:R-:W-:Y:S01]  /*0470*/  UMOV UR4, 0x3f90a3d7 ;  /* 0x3f90a3d700047882 */ /* 0x000fe20000000000 */
[----:B------:R-:W-:Y:S01]  /*0480*/  IADD3 R5, PT, PT, R5, -0x7f, RZ ;  /* 0xffffff8105057810 */ /* 0x000fe20007ffe0ff */
[----:B------:R-:W0:Y:S01]  /*0490*/  MUFU.RCP R8, UR4 ;  /* 0x0000000400087d08 */ /* 0x000e220008001000 */
[----:B------:R-:W-:Y:S01]  /*04a0*/  FADD.FTZ R9, -RZ, -UR4 ;  /* 0x80000004ff097e21 */ /* 0x000fe20008010100 */
[----:B------:R-:W-:Y:S02]  /*04b0*/  BSSY.RECONVERGENT B2, `(.L_x_24) ;  /* 0x0000031000027945 */ /* 0x000fe40003800200 */
[C---:B------:R-:W-:Y:S02]  /*04c0*/  IMAD R0, R5.reuse, -0x800000, R6 ;  /* 0xff80000005007824 */ /* 0x040fe400078e0206 */
[----:B------:R-:W-:Y:S02]  /*04d0*/  IMAD.IADD R7, R5, 0x1, R7 ;  /* 0x0000000105077824 */ /* 0x000fe400078e0207 */
[----:B0-----:R-:W-:-:S04]  /*04e0*/  FFMA R11, R8, R9, 1 ;  /* 0x3f800000080b7423 */ /* 0x001fc80000000009 */
[----:B------:R-:W-:-:S04]  /*04f0*/  FFMA R11, R8, R11, R8 ;  /* 0x0000000b080b7223 */ /* 0x000fc80000000008 */
[----:B------:R-:W-:-:S04]  /*0500*/  FFMA R6, R0, R11, RZ ;  /* 0x0000000b00067223 */ /* 0x000fc800000000ff */
[----:B------:R-:W-:-:S04]  /*0510*/  FFMA R8, R9, R6, R0 ;  /* 0x0000000609087223 */ /* 0x000fc80000000000 */
[----:B------:R-:W-:-:S04]  /*0520*/  FFMA R8, R11, R8, R6 ;  /* 0x000000080b087223 */ /* 0x000fc80000000006 */
[----:B------:R-:W-:-:S04]  /*0530*/  FFMA R9, R9, R8, R0 ;  /* 0x0000000809097223 */ /* 0x000fc80000000000 */
[----:B------:R-:W-:-:S05]  /*0540*/  FFMA R6, R11, R9, R8 ;  /* 0x000000090b067223 */ /* 0x000fca0000000008 */
[----:B------:R-:W-:-:S04]  /*0550*/  SHF.R.U32.HI R0, RZ, 0x17, R6 ;  /* 0x00000017ff007819 */ /* 0x000fc80000011606 */
[----:B------:R-:W-:-:S05]  /*0560*/  LOP3.LUT R0, R0, 0xff, RZ, 0xc0, !PT ;  /* 0x000000ff00007812 */ /* 0x000fca00078ec0ff */
[----:B------:R-:W-:-:S04]  /*0570*/  IMAD.IADD R10, R0, 0x1, R7 ;  /* 0x00000001000a7824 */ /* 0x000fc800078e0207 */
[----:B------:R-:W-:-:S05]  /*0580*/  VIADD R0, R10, 0xffffffff ;  /* 0xffffffff0a007836 */ /* 0x000fca0000000000 */
[----:B------:R-:W-:-:S13]  /*0590*/  ISETP.GE.U32.AND P0, PT, R0, 0xfe, PT ;  /* 0x000000fe0000780c */ /* 0x000fda0003f06070 */
[----:B------:R-:W-:Y:S05]  /*05a0*/  @!P0 BRA `(.L_x_25) ;  /* 0x0000000000808947 */ /* 0x000fea0003800000 */
[----:B------:R-:W-:-:S13]  /*05b0*/  ISETP.GT.AND P0, PT, R10, 0xfe, PT ;  /* 0x000000fe0a00780c */ /* 0x000fda0003f04270 */
[----:B------:R-:W-:Y:S05]  /*05c0*/  @P0 BRA `(.L_x_26) ;  /* 0x00000000006c0947 */ /* 0x000fea0003800000 */
[----:B------:R-:W-:-:S13]  /*05d0*/  ISETP.GE.AND P0, PT, R10, 0x1, PT ;  /* 0x000000010a00780c */ /* 0x000fda0003f06270 */
[----:B------:R-:W-:Y:S05]  /*05e0*/  @P0 BRA `(.L_x_27) ;  /* 0x0000000000740947 */ /* 0x000fea0003800000 */
[----:B------:R-:W-:Y:S02]  /*05f0*/  ISETP.GE.AND P0, PT, R10, -0x18, PT ;  /* 0xffffffe80a00780c */ /* 0x000fe40003f06270 */
[----:B------:R-:W-:-:S11]  /*0600*/  LOP3.LUT R6, R6, 0x80000000, RZ, 0xc0, !PT ;  /* 0x8000000006067812 */ /* 0x000fd600078ec0ff */
[----:B------:R-:W-:Y:S05]  /*0610*/  @!P0 BRA `(.L_x_27) ;  /* 0x0000000000688947 */ /* 0x000fea0003800000 */
[CCC-:B------:R-:W-:Y:S01]  /*0620*/  FFMA.RZ R0, R11.reuse, R9.reuse, R8.reuse ;  /* 0x000000090b007223 */ /* 0x1c0fe2000000c008 */
[C---:B------:R-:W-:Y:S02]  /*0630*/  ISETP.NE.AND P2, PT, R10.reuse, RZ, PT ;  /* 0x000000ff0a00720c */ /* 0x040fe40003f45270 */
[----:B------:R-:W-:Y:S02]  /*0640*/  ISETP.NE.AND P1, PT, R10, RZ, PT ;  /* 0x000000ff0a00720c */ /* 0x000fe40003f25270 */
[----:B------:R-:W-:Y:S01]  /*0650*/  LOP3.LUT R5, R0, 0x7fffff, RZ, 0xc0, !PT ;  /* 0x007fffff00057812 */ /* 0x000fe200078ec0ff */
[CCC-:B------:R-:W-:Y:S01]  /*0660*/  FFMA.RP R0, R11.reuse, R9.reuse, R8.reuse ;  /* 0x000000090b007223 */ /* 0x1c0fe20000008008 */
[----:B------:R-:W-:Y:S01]  /*0670*/  FFMA.RM R11, R11, R9, R8 ;  /* 0x000000090b0b7223 */ /* 0x000fe20000004008 */
[C---:B------:R-:W-:Y:S01]  /*0680*/  VIADD R8, R10.reuse, 0x20 ;  /* 0x000000200a087836 */ /* 0x040fe20000000000 */
[----:B------:R-:W-:Y:S02]  /*0690*/  LOP3.LUT R5, R5, 0x800000, RZ, 0xfc, !PT ;  /* 0x0080000005057812 */ /* 0x000fe400078efcff */
[----:B------:R-:W-:-:S02]  /*06a0*/  IADD3 R7, PT, PT, -R10, RZ, RZ ;  /* 0x000000ff0a077210 */ /* 0x000fc40007ffe1ff */
[----:B------:R-:W-:Y:S02]  /*06b0*/  SHF.L.U32 R8, R5, R8, RZ ;  /* 0x0000000805087219 */ /* 0x000fe400000006ff */
[----:B------:R-:W-:Y:S02]  /*06c0*/  FSETP.NEU.FTZ.AND P0, PT, R0, R11, PT ;  /* 0x0000000b0000720b */ /* 0x000fe40003f1d000 */
[----:B------:R-:W-:Y:S02]  /*06d0*/  SEL R0, R7, RZ, P2 ;  /* 0x000000ff07007207 */ /* 0x000fe40001000000 */
[----:B------:R-:W-:Y:S02]  /*06e0*/  ISETP.NE.AND P1, PT, R8, RZ, P1 ;  /* 0x000000ff0800720c */ /* 0x000fe40000f25270 */
[----:B------:R-:W-:Y:S02]  /*06f0*/  SHF.R.U32.HI R0, RZ, R0, R5 ;  /* 0x00000000ff007219 */ /* 0x000fe40000011605 */
[----:B------:R-:W-:-:S02]  /*0700*/  PLOP3.LUT P0, PT, P0, P1, PT, 0xf8, 0x8f ;  /* 0x00000000008f781c */ /* 0x000fc40000703f70 */
[----:B------:R-:W-:Y:S02]  /*0710*/  SHF.R.U32.HI R8, RZ, 0x1, R0 ;  /* 0x00000001ff087819 */ /* 0x000fe40000011600 */
[----:B------:R-:W-:-:S04]  /*0720*/  SEL R5, RZ, 0x1, !P0 ;  /* 0x00000001ff057807 */ /* 0x000fc80004000000 */
[----:B------:R-:W-:-:S04]  /*0730*/  LOP3.LUT R5, R5, 0x1, R8, 0xf8, !PT ;  /* 0x0000000105057812 */ /* 0x000fc800078ef808 */
[----:B------:R-:W-:-:S05]  /*0740*/  LOP3.LUT R5, R5, R0, RZ, 0xc0, !PT ;  /* 0x0000000005057212 */ /* 0x000fca00078ec0ff */
[----:B------:R-:W-:-:S05]  /*0750*/  IMAD.IADD R5, R8, 0x1, R5 ;  /* 0x0000000108057824 */ /* 0x000fca00078e0205 */
[----:B------:R-:W-:Y:S01]  /*0760*/  LOP3.LUT R6, R5, R6, RZ, 0xfc, !PT ;  /* 0x0000000605067212 */ /* 0x000fe200078efcff */
[----:B------:R-:W-:Y:S06]  /*0770*/  BRA `(.L_x_27) ;  /* 0x0000000000107947 */ /* 0x000fec0003800000 */
.L_x_26:
[----:B------:R-:W-:-:S04]  /*0780*/  LOP3.LUT R6, R6, 0x80000000, RZ, 0xc0, !PT ;  /* 0x8000000006067812 */ /* 0x000fc800078ec0ff */
[----:B------:R-:W-:Y:S01]  /*0790*/  LOP3.LUT R6, R6, 0x7f800000, RZ, 0xfc, !PT ;  /* 0x7f80000006067812 */ /* 0x000fe200078efcff */
[----:B------:R-:W-:Y:S06]  /*07a0*/  BRA `(.L_x_27) ;  /* 0x0000000000047947 */ /* 0x000fec0003800000 */
.L_x_25:
[----:B------:R-:W-:-:S07]  /*07b0*/  IMAD R6, R7, 0x800000, R6 ;  /* 0x0080000007067824 */ /* 0x000fce00078e0206 */
.L_x_27:
[----:B------:R-:W-:Y:S05]  /*07c0*/  BSYNC.RECONVERGENT B2 ;  /* 0x0000000000027941 */ /* 0x000fea0003800200 */
.L_x_24:
[----:B------:R-:W-:Y:S05]  /*07d0*/  BRA `(.L_x_28) ;  /* 0x0000000000207947 */ /* 0x000fea0003800000 */
.L_x_23:
[----:B------:R-:W-:-:S04]  /*07e0*/  LOP3.LUT R6, R7, 0x80000000, R6, 0x48, !PT ;  /* 0x8000000007067812 */ /* 0x000fc800078e4806 */
[----:B------:R-:W-:Y:S01]  /*07f0*/  LOP3.LUT R6, R6, 0x7f800000, RZ, 0xfc, !PT ;  /* 0x7f80000006067812 */ /* 0x000fe200078efcff */
[----:B------:R-:W-:Y:S06]  /*0800*/  BRA `(.L_x_28) ;  /* 0x0000000000147947 */ /* 0x000fec0003800000 */
.L_x_22:
[----:B------:R-:W-:Y:S01]  /*0810*/  LOP3.LUT R6, R7, 0x80000000, R6, 0x48, !PT ;  /* 0x8000000007067812 */ /* 0x000fe200078e4806 */
[----:B------:R-:W-:Y:S06]  /*0820*/  BRA `(.L_x_28) ;  /* 0x00000000000c7947 */ /* 0x000fec0003800000 */
.L_x_21:
[----:B------:R-:W0:Y:S01]  /*0830*/  MUFU.RSQ R6, -QNAN ;  /* 0xffc0000000067908 */ /* 0x000e220000001400 */
[----:B------:R-:W-:Y:S05]  /*0840*/  BRA `(.L_x_28) ;  /* 0x0000000000047947 */ /* 0x000fea0003800000 */
.L_x_20:
[----:B------:R-:W-:-:S07]  /*0850*/  FADD.FTZ R6, R0, 1.129999995231628418 ;  /* 0x3f90a3d700067421 */ /* 0x000fce0000010000 */
.L_x_28:
[----:B------:R-:W-:Y:S05]  /*0860*/  BSYNC.RECONVERGENT B0 ;  /* 0x0000000000007941 */ /* 0x000fea0003800200 */
.L_x_17:
[----:B------:R-:W-:-:S04]  /*0870*/  IMAD.MOV.U32 R5, RZ, RZ, 0x0 ;  /* 0x00000000ff057424 */ /* 0x000fc800078e00ff */
[----:B0-----:R-:W-:Y:S05]  /*0880*/  RET.REL.NODEC R4 `(_Z7UNscalePfii) ;  /* 0xfffffff404dc7950 */ /* 0x001fea0003c3ffff */
.L_x_29:
        /* <DEDUP_REMOVED lines=15> */
.L_x_92:


//--------------------- .text._Z6UNpackPfS_ii     --------------------------
	.section	.text._Z6UNpackPfS_ii,"ax",@progbits
	.align	128
        .global         _Z6UNpackPfS_ii
        .type           _Z6UNpackPfS_ii,@function
        .size           _Z6UNpackPfS_ii,(.L_x_102 - _Z6UNpackPfS_ii)
        .other          _Z6UNpackPfS_ii,@"STO_CUDA_ENTRY STV_DEFAULT"
_Z6UNpackPfS_ii:
.text._Z6UNpackPfS_ii:
        /* <DEDUP_REMOVED lines=16> */
[----:B------:R-:W-:Y:S05]  /*0100*/  @!P0 BRA `(.L_x_30) ;  /* 0x0000000000208947 */ /* 0x000fea0003800000 */
[----:B------:R-:W1:Y:S01]  /*0110*/  LDC.64 R2, c[0x0][0x380] ;  /* 0x0000e000ff027b82 */ /* 0x000e620000000a00 */
[----:B------:R-:W-:-:S05]  /*0120*/  SHF.R.S32.HI R5, RZ, 0x1, R7 ;  /* 0x00000001ff057819 */ /* 0x000fca0000011407 */
[----:B-1----:R-:W-:Y:S02]  /*0130*/  IMAD.WIDE R2, R5, 0x4, R2 ;  /* 0x0000000405027825 */ /* 0x002fe400078e0202 */
[----:B------:R-:W1:Y:S04]  /*0140*/  LDC.64 R4, c[0x0][0x388] ;  /* 0x0000e200ff047b82 */ /* 0x000e680000000a00 */
[----:B0-----:R-:W2:Y:S01]  /*0150*/  LDG.E R3, desc[UR6][R2.64] ;  /* 0x0000000602037981 */ /* 0x001ea2000c1e1900 */
[----:B-1----:R-:W-:-:S05]  /*0160*/  IMAD.WIDE R4, R7, 0x4, R4 ;  /* 0x0000000407047825 */ /* 0x002fca00078e0204 */
[----:B--2---:R-:W-:Y:S01]  /*0170*/  STG.E desc[UR6][R4.64], R3 ;  /* 0x0000000304007986 */ /* 0x004fe2000c101906 */
[----:B------:R-:W-:Y:S05]  /*0180*/  EXIT ;  /* 0x000000000000794d */ /* 0x000fea0003800000 */
.L_x_30:
[----:B------:R-:W1:Y:S01]  /*0190*/  LDC.64 R2, c[0x0][0x380] ;  /* 0x0000e000ff027b82 */ /* 0x000e620000000a00 */
[----:B------:R-:W-:Y:S01]  /*01a0*/  ULEA.HI UR4, UR8, UR8, URZ, 0x1 ;  /* 0x0000000808047291 */ /* 0x000fe2000f8f08ff */
[----:B------:R-:W-:-:S03]  /*01b0*/  LEA.HI R0, R7, R7, RZ, 0x1 ;  /* 0x0000000707007211 */ /* 0x000fc600078f08ff */
[----:B------:R-:W-:-:S06]  /*01c0*/  USHF.R.S32.HI UR4, URZ, 0x1, UR4 ;  /* 0x00000001ff047899 */ /* 0x000fcc0008011404 */
[----:B------:R-:W-:-:S05]  /*01d0*/  LEA.HI.SX32 R5, R0, UR4, 0x1f ;  /* 0x0000000400057c11 */ /* 0x000fca000f8ffaff */
[----:B-1----:R-:W-:Y:S02]  /*01e0*/  IMAD.WIDE R2, R5, 0x4, R2 ;  /* 0x0000000405027825 */ /* 0x002fe400078e0202 */
[----:B------:R-:W1:Y:S04]  /*01f0*/  LDC.64 R4, c[0x0][0x388] ;  /* 0x0000e200ff047b82 */ /* 0x000e680000000a00 */
[----:B0-----:R-:W2:Y:S01]  /*0200*/  LDG.E R3, desc[UR6][R2.64] ;  /* 0x0000000602037981 */ /* 0x001ea2000c1e1900 */
[----:B-1----:R-:W-:-:S05]  /*0210*/  IMAD.WIDE R4, R7, 0x4, R4 ;  /* 0x0000000407047825 */ /* 0x002fca00078e0204 */
[----:B--2---:R-:W-:Y:S01]  /*0220*/  STG.E desc[UR6][R4.64], R3 ;  /* 0x0000000304007986 */ /* 0x004fe2000c101906 */
[----:B------:R-:W-:Y:S05]  /*0230*/  EXIT ;  /* 0x000000000000794d */ /* 0x000fea0003800000 */
.L_x_31:
        /* <DEDUP_REMOVED lines=12> */
.L_x_102:


//--------------------- .text._Z7readOutPfS_ii    --------------------------
	.section	.text._Z7readOutPfS_ii,"ax",@progbits
	.align	128
        .global         _Z7readOutPfS_ii
        .type           _Z7readOutPfS_ii,@function
        .size           _Z7readOutPfS_ii,(.L_x_103 - _Z7readOutPfS_ii)
        .other          _Z7readOutPfS_ii,@"STO_CUDA_ENTRY STV_DEFAULT"
_Z7readOutPfS_ii:
.text._Z7readOutPfS_ii:
        /* <DEDUP_REMOVED lines=14> */
[----:B------:R-:W1:Y:S07]  /*00e0*/  LDCU.64 UR4, c[0x0][0x358] ;  /* 0x00006b00ff0477ac */ /* 0x000e6e0008000a00 */
[----:B------:R-:W2:Y:S01]  /*00f0*/  LDC.64 R4, c[0x0][0x380] ;  /* 0x0000e000ff047b82 */ /* 0x000ea20000000a00 */
[----:B0-----:R-:W-:-:S06]  /*0100*/  IMAD.WIDE R2, R7, 0x4, R2 ;  /* 0x0000000407027825 */ /* 0x001fcc00078e0202 */
[----:B-1----:R-:W3:Y:S01]  /*0110*/  LDG.E R3, desc[UR4][R2.64] ;  /* 0x0000000402037981 */ /* 0x002ee2000c1e1900 */
[----:B--2---:R-:W-:-:S05]  /*0120*/  IMAD.WIDE R4, R7, 0x4, R4 ;  /* 0x0000000407047825 */ /* 0x004fca00078e0204 */
[----:B---3--:R-:W-:Y:S01]  /*0130*/  STG.E desc[UR4][R4.64], R3 ;  /* 0x0000000304007986 */ /* 0x008fe2000c101904 */
[----:B------:R-:W-:Y:S05]  /*0140*/  EXIT ;  /* 0x000000000000794d */ /* 0x000fea0003800000 */
.L_x_32:
        /* <DEDUP_REMOVED lines=11> */
.L_x_103:


//--------------------- .text._Z4packPfS_ii       --------------------------
	.section	.text._Z4packPfS_ii,"ax",@progbits
	.align	128
        .global         _Z4packPfS_ii
        .type           _Z4packPfS_ii,@function
        .size           _Z4packPfS_ii,(.L_x_104 - _Z4packPfS_ii)
        .other          _Z4packPfS_ii,@"STO_CUDA_ENTRY STV_DEFAULT"
_Z4packPfS_ii:
.text._Z4packPfS_ii:
        /* <DEDUP_REMOVED lines=17> */
[----:B------:R-:W1:Y:S08]  /*0110*/  LDC.64 R2, c[0x0][0x380] ;  /* 0x0000e000ff027b82 */ /* 0x000e700000000a00 */
[----:B------:R-:W2:Y:S01]  /*0120*/  LDC.64 R4, c[0x0][0x388] ;  /* 0x0000e200ff047b82 */ /* 0x000ea20000000a00 */
[----:B-1----:R-:W-:-:S06]  /*0130*/  IMAD.WIDE R2, R7, 0x4, R2 ;  /* 0x0000000407027825 */ /* 0x002fcc00078e0202 */
[----:B0-----:R-:W3:Y:S01]  /*0140*/  LDG.E R3, desc[UR6][R2.64] ;  /* 0x0000000602037981 */ /* 0x001ee2000c1e1900 */
[----:B------:R-:W-:-:S05]  /*0150*/  SHF.R.S32.HI R7, RZ, 0x1, R7 ;  /* 0x00000001ff077819 */ /* 0x000fca0000011407 */
[----:B--2---:R-:W-:-:S05]  /*0160*/  IMAD.WIDE R4, R7, 0x4, R4 ;  /* 0x0000000407047825 */ /* 0x004fca00078e0204 */
[----:B---3--:R-:W-:Y:S01]  /*0170*/  STG.E desc[UR6][R4.64], R3 ;  /* 0x0000000304007986 */ /* 0x008fe2000c101906 */
[----:B------:R-:W-:Y:S05]  /*0180*/  EXIT ;  /* 0x000000000000794d */ /* 0x000fea0003800000 */
.L_x_33:
[----:B------:R-:W1:Y:S02]  /*0190*/  LDC.64 R2, c[0x0][0x380] ;  /* 0x0000e000ff027b82 */ /* 0x000e640000000a00 */
[----:B-1----:R-:W-:-:S06]  /*01a0*/  IMAD.WIDE R4, R7, 0x4, R2 ;  /* 0x0000000407047825 */ /* 0x002fcc00078e0202 */
[----:B------:R-:W1:Y:S01]  /*01b0*/  LDC.64 R2, c[0x0][0x388] ;  /* 0x0000e200ff027b82 */ /* 0x000e620000000a00 */
[----:B0-----:R-:W2:Y:S01]  /*01c0*/  LDG.E R5, desc[UR6][R4.64] ;  /* 0x0000000604057981 */ /* 0x001ea2000c1e1900 */
[----:B------:R-:W-:Y:S01]  /*01d0*/  ULEA.HI UR4, UR8, UR8, URZ, 0x1 ;  /* 0x0000000808047291 */ /* 0x000fe2000f8f08ff */
[----:B------:R-:W-:-:S03]  /*01e0*/  LEA.HI R7, R7, R7, RZ, 0x1 ;  /* 0x0000000707077211 */ /* 0x000fc600078f08ff */
[----:B------:R-:W-:-:S06]  /*01f0*/  USHF.R.S32.HI UR4, URZ, 0x1, UR4 ;  /* 0x00000001ff047899 */ /* 0x000fcc0008011404 */
[----:B------:R-:W-:-:S05]  /*0200*/  LEA.HI.SX32 R7, R7, UR4, 0x1f ;  /* 0x0000000407077c11 */ /* 0x000fca000f8ffaff */
[----:B-1----:R-:W-:-:S05]  /*0210*/  IMAD.WIDE R2, R7, 0x4, R2 ;  /* 0x0000000407027825 */ /* 0x002fca00078e0202 */
[----:B--2---:R-:W-:Y:S01]  /*0220*/  STG.E desc[UR6][R2.64], R5 ;  /* 0x0000000502007986 */ /* 0x004fe2000c101906 */
[----:B------:R-:W-:Y:S05]  /*0230*/  EXIT ;  /* 0x000000000000794d */ /* 0x000fea0003800000 */
.L_x_34:
        /* <DEDUP_REMOVED lines=12> */
.L_x_104:


//--------------------- .text._Z5scalePfii        --------------------------
	.section	.text._Z5scalePfii,"ax",@progbits
	.align	128
        .global         _Z5scalePfii
        .type           _Z5scalePfii,@function
        .size           _Z5scalePfii,(.L_x_93 - _Z5scalePfii)
        .other          _Z5scalePfii,@"STO_CUDA_ENTRY STV_DEFAULT"
_Z5scalePfii:
.text._Z5scalePfii:
        /* <DEDUP_REMOVED lines=20> */
[----:B--2---:R-:W-:-:S05]  /*0140*/  FMUL R5, R0, 0.86986446380615234375 ;  /* 0x3f5eaf7000057820 */ /* 0x004fca0000400000 */
[----:B------:R-:W-:Y:S01]  /*0150*/  STG.E desc[UR6][R2.64], R5 ;  /* 0x0000000502007986 */ /* 0x000fe2000c101906 */
[----:B------:R-:W-:Y:S05]  /*0160*/  EXIT ;  /* 0x000000000000794d */ /* 0x000fea0003800000 */
.L_x_35:
[----:B------:R-:W1:Y:S02]  /*0170*/  LDC.64 R2, c[0x0][0x380] ;  /* 0x0000e000ff027b82 */ /* 0x000e640000000a00 */
[----:B-1----:R-:W-:-:S05]  /*0180*/  IMAD.WIDE R2, R5, 0x4, R2 ;  /* 0x0000000405027825 */ /* 0x002fca00078e0202 */
[----:B0-----:R-:W2:Y:S01]  /*0190*/  LDG.E R6, desc[UR6][R2.64] ;  /* 0x0000000602067981 */ /* 0x001ea2000c1e1900 */
[----:B------:R-:W-:Y:S01]  /*01a0*/  IMAD.MOV.U32 R5, RZ, RZ, 0x3f93263d ;  /* 0x3f93263dff057424 */ /* 0x000fe200078e00ff */
[----:B------:R-:W-:Y:S01]  /*01b0*/  BSSY.RECONVERGENT B1, `(.L_x_36) ;  /* 0x000000c000017945 */ /* 0x000fe20003800200 */
[----:B------:R-:W-:-:S04]  /*01c0*/  IMAD.MOV.U32 R0, RZ, RZ, 0x3f5eaf70 ;  /* 0x3f5eaf70ff007424 */ /* 0x000fc800078e00ff */
[----:B------:R-:W-:-:S04]  /*01d0*/  FFMA R0, R5, -R0, 1 ;  /* 0x3f80000005007423 */ /* 0x000fc80000000800 */
[----:B------:R-:W-:Y:S01]  /*01e0*/  FFMA R0, R0, R5, 1.1496044397354125977 ;  /* 0x3f93263d00007423 */ /* 0x000fe20000000005 */
[----:B--2---:R-:W0:Y:S03]  /*01f0*/  FCHK P0, R6, 0.86986446380615234375 ;  /* 0x3f5eaf7006007902 */ /* 0x004e260000000000 */
[----:B------:R-:W-:-:S04]  /*0200*/  FFMA R5, R0, R6, RZ ;  /* 0x0000000600057223 */ /* 0x000fc800000000ff */
[----:B------:R-:W-:-:S04]  /*0210*/  FFMA R4, R5, -0.86986446380615234375, R6 ;  /* 0xbf5eaf7005047823 */ /* 0x000fc80000000006 */
[----:B------:R-:W-:Y:S01]  /*0220*/  FFMA R5, R0, R4, R5 ;  /* 0x0000000400057223 */ /* 0x000fe20000000005 */
[----:B0-----:R-:W-:Y:S06]  /*0230*/  @!P0 BRA `(.L_x_37) ;  /* 0x00000000000c8947 */ /* 0x001fec0003800000 */
[----:B------:R-:W-:-:S07]  /*0240*/  MOV R4, 0x260 ;  /* 0x0000026000047802 */ /* 0x000fce0000000f00 */
[----:B------:R-:W-:Y:S05]  /*0250*/  CALL.REL.NOINC `($__internal_1_$__cuda_sm3x_div_rn_noftz_f32_slowpath) ;  /* 0x0000000000107944 */ /* 0x000fea0003c00000 */
[----:B------:R-:W-:-:S07]  /*0260*/  IMAD.MOV.U32 R5, RZ, RZ, R6 ;  /* 0x000000ffff057224 */ /* 0x000fce00078e0006 */
.L_x_37:
[----:B------:R-:W-:Y:S05]  /*0270*/  BSYNC.RECONVERGENT B1 ;  /* 0x0000000000017941 */ /* 0x000fea0003800200 */
.L_x_36:
[----:B------:R-:W-:Y:S01]  /*0280*/  STG.E desc[UR6][R2.64], R5 ;  /* 0x0000000502007986 */ /* 0x000fe2000c101906 */
[----:B------:R-:W-:Y:S05]  /*0290*/  EXIT ;  /* 0x000000000000794d */ /* 0x000fea0003800000 */
        .weak           $__internal_1_$__cuda_sm3x_div_rn_noftz_f32_slowpath
        .type           $__internal_1_$__cuda_sm3x_div_rn_noftz_f32_slowpath,@function
        .size           $__internal_1_$__cuda_sm3x_div_rn_noftz_f32_slowpath,(.L_x_93 - $__internal_1_$__cuda_sm3x_div_rn_noftz_f32_slowpath)
$__internal_1_$__cuda_sm3x_div_rn_noftz_f32_slowpath:
        /* <DEDUP_REMOVED lines=28> */
.L_x_40:
[----:B------:R-:W-:Y:S05]  /*0460*/  BSYNC.RELIABLE B2 ;  /* 0x0000000000027941 */ /* 0x000fea0003800100 */
.L_x_39:
[----:B------:R-:W-:Y:S01]  /*0470*/  UMOV UR4, 0x3f5eaf70 ;  /* 0x3f5eaf7000047882 */ /* 0x000fe20000000000 */
[----:B------:R-:W-:Y:S01]  /*0480*/  VIADD R5, R5, 0xffffff81 ;  /* 0xffffff8105057836 */ /* 0x000fe20000000000 */
[----:B------:R-:W-:Y:S01]  /*0490*/  UIADD3 UR4, UPT, UPT, UR4, 0x800000, URZ ;  /* 0x0080000004047890 */ /* 0x000fe2000fffe0ff */
[----:B------:R-:W-:Y:S02]  /*04a0*/  BSSY.RECONVERGENT B2, `(.L_x_45) ;  /* 0x0000033000027945 */ /* 0x000fe40003800200 */
[----:B------:R-:W-:Y:S01]  /*04b0*/  IMAD R0, R5, -0x800000, R6 ;  /* 0xff80000005007824 */ /* 0x000fe200078e0206 */
[----:B------:R-:W-:Y:S02]  /*04c0*/  IADD3 R7, PT, PT, R7, 0x1, R5 ;  /* 0x0000000107077810 */ /* 0x000fe40007ffe005 */
[----:B------:R-:W-:-:S03]  /*04d0*/  FADD.FTZ R9, -RZ, -UR4 ;  /* 0x80000004ff097e21 */ /* 0x000fc60008010100 */
[----:B------:R-:W0:Y:S02]  /*04e0*/  MUFU.RCP R8, UR4 ;  /* 0x0000000400087d08 */ /* 0x000e240008001000 */
        /* <DEDUP_REMOVED lines=20> */
[CC--:B------:R-:W-:Y:S01]  /*0630*/  FFMA.RZ R0, R11.reuse, R9.reuse, R8 ;  /* 0x000000090b007223 */ /* 0x0c0fe2000000c008 */
[----:B------:R-:W-:Y:S01]  /*0640*/  IMAD.MOV R7, RZ, RZ, -R10 ;  /* 0x000000ffff077224 */ /* 0x000fe200078e0a0a */
[C---:B------:R-:W-:Y:S02]  /*0650*/  ISETP.NE.AND P2, PT, R10.reuse, RZ, PT ;  /* 0x000000ff0a00720c */ /* 0x040fe40003f45270 */
[----:B------:R-:W-:Y:S02]  /*0660*/  ISETP.NE.AND P1, PT, R10, RZ, PT ;  /* 0x000000ff0a00720c */ /* 0x000fe40003f25270 */
[----:B------:R-:W-:Y:S01]  /*0670*/  LOP3.LUT R5, R0, 0x7fffff, RZ, 0xc0, !PT ;  /* 0x007fffff00057812 */ /* 0x000fe200078ec0ff */
[CCC-:B------:R-:W-:Y:S01]  /*0680*/  FFMA.RP R0, R11.reuse, R9.reuse, R8.reuse ;  /* 0x000000090b007223 */ /* 0x1c0fe20000008008 */
[----:B------:R-:W-:Y:S01]  /*0690*/  FFMA.RM R11, R11, R9, R8 ;  /* 0x000000090b0b7223 */ /* 0x000fe20000004008 */
[----:B------:R-:W-:Y:S01]  /*06a0*/  VIADD R8, R10, 0x20 ;  /* 0x000000200a087836 */ /* 0x000fe20000000000 */
[----:B------:R-:W-:-:S03]  /*06b0*/  LOP3.LUT R5, R5, 0x800000, RZ, 0xfc, !PT ;  /* 0x0080000005057812 */ /* 0x000fc600078efcff */
[----:B------:R-:W-:Y:S02]  /*06c0*/  FSETP.NEU.FTZ.AND P0, PT, R0, R11, PT ;  /* 0x0000000b0000720b */ /* 0x000fe40003f1d000 */
[----:B------:R-:W-:Y:S02]  /*06d0*/  SHF.L.U32 R8, R5, R8, RZ ;  /* 0x0000000805087219 */ /* 0x000fe400000006ff */
        /* <DEDUP_REMOVED lines=11> */
.L_x_47:
[----:B------:R-:W-:-:S04]  /*0790*/  LOP3.LUT R6, R6, 0x80000000, RZ, 0xc0, !PT ;  /* 0x8000000006067812 */ /* 0x000fc800078ec0ff */
[----:B------:R-:W-:Y:S01]  /*07a0*/  LOP3.LUT R6, R6, 0x7f800000, RZ, 0xfc, !PT ;  /* 0x7f80000006067812 */ /* 0x000fe200078efcff */
[----:B------:R-:W-:Y:S06]  /*07b0*/  BRA `(.L_x_48) ;  /* 0x0000000000047947 */ /* 0x000fec0003800000 */
.L_x_46:
[----:B------:R-:W-:-:S07]  /*07c0*/  IMAD R6, R7, 0x800000, R6 ;  /* 0x0080000007067824 */ /* 0x000fce00078e0206 */
.L_x_48:
[----:B------:R-:W-:Y:S05]  /*07d0*/  BSYNC.RECONVERGENT B2 ;  /* 0x0000000000027941 */ /* 0x000fea0003800200 */
.L_x_45:
[----:B------:R-:W-:Y:S05]  /*07e0*/  BRA `(.L_x_49) ;  /* 0x0000000000207947 */ /* 0x000fea0003800000 */
.L_x_44:
[----:B------:R-:W-:-:S04]  /*07f0*/  LOP3.LUT R6, R7, 0x80000000, R6, 0x48, !PT ;  /* 0x8000000007067812 */ /* 0x000fc800078e4806 */
[----:B------:R-:W-:Y:S01]  /*0800*/  LOP3.LUT R6, R6, 0x7f800000, RZ, 0xfc, !PT ;  /* 0x7f80000006067812 */ /* 0x000fe200078efcff */
[----:B------:R-:W-:Y:S06]  /*0810*/  BRA `(.L_x_49) ;  /* 0x0000000000147947 */ /* 0x000fec0003800000 */
.L_x_43:
[----:B------:R-:W-:Y:S01]  /*0820*/  LOP3.LUT R6, R7, 0x80000000, R6, 0x48, !PT ;  /* 0x8000000007067812 */ /* 0x000fe200078e4806 */
[----:B------:R-:W-:Y:S06]  /*0830*/  BRA `(.L_x_49) ;  /* 0x00000000000c7947 */ /* 0x000fec0003800000 */
.L_x_42:
[----:B------:R-:W0:Y:S01]  /*0840*/  MUFU.RSQ R6, -QNAN ;  /* 0xffc0000000067908 */ /* 0x000e220000001400 */
[----:B------:R-:W-:Y:S05]  /*0850*/  BRA `(.L_x_49) ;  /* 0x0000000000047947 */ /* 0x000fea0003800000 */
.L_x_41:
[----:B------:R-:W-:-:S07]  /*0860*/  FADD.FTZ R6, R0, 0.86986446380615234375 ;  /* 0x3f5eaf7000067421 */ /* 0x000fce0000010000 */
.L_x_49:
[----:B------:R-:W-:Y:S05]  /*0870*/  BSYNC.RECONVERGENT B0 ;  /* 0x0000000000007941 */ /* 0x000fea0003800200 */
.L_x_38:
[----:B------:R-:W-:-:S04]  /*0880*/  IMAD.MOV.U32 R5, RZ, RZ, 0x0 ;  /* 0x00000000ff057424 */ /* 0x000fc800078e00ff */
[----:B0-----:R-:W-:Y:S05]  /*0890*/  RET.REL.NODEC R4 `(_Z5scalePfii) ;  /* 0xfffffff404d87950 */ /* 0x001fea0003c3ffff */
.L_x_50:
        /* <DEDUP_REMOVED lines=14> */
.L_x_93:


//--------------------- .text._Z7update2Pfii      --------------------------
	.section	.text._Z7update2Pfii,"ax",@progbits
	.align	128
        .global         _Z7update2Pfii
        .type           _Z7update2Pfii,@function
        .size           _Z7update2Pfii,(.L_x_106 - _Z7update2Pfii)
        .other          _Z7update2Pfii,@"STO_CUDA_ENTRY STV_DEFAULT"
_Z7update2Pfii:
.text._Z7update2Pfii:
        /* <DEDUP_REMOVED lines=24> */
[----:B---3--:R-:W-:-:S05]  /*0180*/  FFMA R7, R0, 0.4435068666934967041, R7 ;  /* 0x3ee3135500077823 */ /* 0x008fca0000000007 */
[----:B------:R-:W-:Y:S01]  /*0190*/  STG.E desc[UR4][R2.64], R7 ;  /* 0x0000000702007986 */ /* 0x000fe2000c101904 */
[----:B------:R-:W-:Y:S05]  /*01a0*/  EXIT ;  /* 0x000000000000794d */ /* 0x000fea0003800000 */
.L_x_51:
[----:B------:R-:W-:-:S13]  /*01b0*/  ISETP.NE.AND P0, PT, R5, RZ, PT ;  /* 0x000000ff0500720c */ /* 0x000fda0003f05270 */
[----:B------:R-:W-:Y:S05]  /*01c0*/  @P0 EXIT ;  /* 0x000000000000094d */ /* 0x000fea0003800000 */
[----:B------:R-:W0:Y:S02]  /*01d0*/  LDC.64 R2, c[0x0][0x380] ;  /* 0x0000e000ff027b82 */ /* 0x000e240000000a00 */
[----:B0-----:R-:W2:Y:S04]  /*01e0*/  LDG.E R0, desc[UR4][R2.64+0x4] ;  /* 0x0000040402007981 */ /* 0x001ea8000c1e1900 */
[----:B------:R-:W2:Y:S02]  /*01f0*/  LDG.E R5, desc[UR4][R2.64] ;  /* 0x0000000402057981 */ /* 0x000ea4000c1e1900 */
[----:B--2---:R-:W-:-:S05]  /*0200*/  FFMA R5, R0, 0.8870137333869934082, R5 ;  /* 0x3f63135500057823 */ /* 0x004fca0000000005 */
[----:B------:R-:W-:Y:S01]  /*0210*/  STG.E desc[UR4][R2.64], R5 ;  /* 0x0000000502007986 */ /* 0x000fe2000c101904 */
[----:B------:R-:W-:Y:S05]  /*0220*/  EXIT ;  /* 0x000000000000794d */ /* 0x000fea0003800000 */
.L_x_52:
        /* <DEDUP_REMOVED lines=13> */
.L_x_106:


//--------------------- .text._Z8predict2Pfii     --------------------------
	.section	.text._Z8predict2Pfii,"ax",@progbits
	.align	128
        .global         _Z8predict2Pfii
        .type           _Z8predict2Pfii,@function
        .size           _Z8predict2Pfii,(.L_x_107 - _Z8predict2Pfii)
        .other          _Z8predict2Pfii,@"STO_CUDA_ENTRY STV_DEFAULT"
_Z8predict2Pfii:
.text._Z8predict2Pfii:
        /* <DEDUP_REMOVED lines=29> */
[----:B---3--:R-:W-:-:S05]  /*01d0*/  FFMA R3, R3, 0.88291108608245849609, R0 ;  /* 0x3f62067603037823 */ /* 0x008fca0000000000 */
[----:B------:R0:W-:Y:S02]  /*01e0*/  STG.E desc[UR4][R6.64], R3 ;  /* 0x0000000306007986 */ /* 0x0001e4000c101904 */
.L_x_54:
[----:B------:R-:W-:Y:S05]  /*01f0*/  BSYNC.RECONVERGENT B0 ;  /* 0x0000000000007941 */ /* 0x000fea0003800200 */
.L_x_53:
[----:B------:R-:W-:Y:S05]  /*0200*/  @P1 EXIT ;  /* 0x000000000000194d */ /* 0x000fea0003800000 */
[----:B------:R-:W0:Y:S02]  /*0210*/  LDC.64 R4, c[0x0][0x380] ;  /* 0x0000e000ff047b82 */ /* 0x000e240000000a00 */
[----:B0-----:R-:W-:-:S04]  /*0220*/  IMAD.WIDE R2, R2, 0x4, R4 ;  /* 0x0000000402027825 */ /* 0x001fc800078e0204 */
[----:B------:R-:W-:Y:S02]  /*0230*/  IMAD.WIDE R4, R9, 0x4, R4 ;  /* 0x0000000409047825 */ /* 0x000fe400078e0204 */
[----:B------:R-:W2:Y:S04]  /*0240*/  LDG.E R2, desc[UR4][R2.64+-0x8] ;  /* 0xfffff80402027981 */ /* 0x000ea8000c1e1900 */
[----:B------:R-:W2:Y:S02]  /*0250*/  LDG.E R7, desc[UR4][R4.64] ;  /* 0x0000000404077981 */ /* 0x000ea4000c1e1900 */
[----:B--2---:R-:W-:-:S05]  /*0260*/  FFMA R7, R2, 1.7658221721649169922, R7 ;  /* 0x3fe2067602077823 */ /* 0x004fca0000000007 */
[----:B------:R-:W-:Y:S01]  /*0270*/  STG.E desc[UR4][R4.64], R7 ;  /* 0x0000000704007986 */ /* 0x000fe2000c101904 */
[----:B------:R-:W-:Y:S05]  /*0280*/  EXIT ;  /* 0x000000000000794d */ /* 0x000fea0003800000 */
.L_x_55:
        /* <DEDUP_REMOVED lines=15> */
.L_x_107:


//--------------------- .text._Z7update1Pfii      --------------------------
	.section	.text._Z7update1Pfii,"ax",@progbits
	.align	128
        .global         _Z7update1Pfii
        .type           _Z7update1Pfii,@function
        .size           _Z7update1Pfii,(.L_x_108 - _Z7update1Pfii)
        .other          _Z7update1Pfii,@"STO_CUDA_ENTRY STV_DEFAULT"
_Z7update1Pfii:
.text._Z7update1Pfii:
        /* <DEDUP_REMOVED lines=24> */
[----:B---3--:R-:W-:-:S05]  /*0180*/  FFMA R7, R0, -0.052980117499828338623, R7 ;  /* 0xbd5901ae00077823 */ /* 0x008fca0000000007 */
[----:B------:R-:W-:Y:S01]  /*0190*/  STG.E desc[UR4][R2.64], R7 ;  /* 0x0000000702007986 */ /* 0x000fe2000c101904 */
[----:B------:R-:W-:Y:S05]  /*01a0*/  EXIT ;  /* 0x000000000000794d */ /* 0x000fea0003800000 */
.L_x_56:
[----:B------:R-:W-:-:S13]  /*01b0*/  ISETP.NE.AND P0, PT, R5, RZ, PT ;  /* 0x000000ff0500720c */ /* 0x000fda0003f05270 */
[----:B------:R-:W-:Y:S05]  /*01c0*/  @P0 EXIT ;  /* 0x000000000000094d */ /* 0x000fea0003800000 */
[----:B------:R-:W0:Y:S02]  /*01d0*/  LDC.64 R2, c[0x0][0x380] ;  /* 0x0000e000ff027b82 */ /* 0x000e240000000a00 */
[----:B0-----:R-:W2:Y:S04]  /*01e0*/  LDG.E R0, desc[UR4][R2.64+0x4] ;  /* 0x0000040402007981 */ /* 0x001ea8000c1e1900 */
[----:B------:R-:W2:Y:S02]  /*01f0*/  LDG.E R5, desc[UR4][R2.64] ;  /* 0x0000000402057981 */ /* 0x000ea4000c1e1900 */
[----:B--2---:R-:W-:-:S05]  /*0200*/  FFMA R5, R0, -0.10596023499965667725, R5 ;  /* 0xbdd901ae00057823 */ /* 0x004fca0000000005 */
[----:B------:R-:W-:Y:S01]  /*0210*/  STG.E desc[UR4][R2.64], R5 ;  /* 0x0000000502007986 */ /* 0x000fe2000c101904 */
[----:B------:R-:W-:Y:S05]  /*0220*/  EXIT ;  /* 0x000000000000794d */ /* 0x000fea0003800000 */
.L_x_57:
        /* <DEDUP_REMOVED lines=13> */
.L_x_108:


//--------------------- .text._Z8predict1Pfii     --------------------------
	.section	.text._Z8predict1Pfii,"ax",@progbits
	.align	128
        .global         _Z8predict1Pfii
        .type           _Z8predict1Pfii,@function
        .size           _Z8predict1Pfii,(.L_x_109 - _Z8predict1Pfii)
        .other          _Z8predict1Pfii,@"STO_CUDA_ENTRY STV_DEFAULT"
_Z8predict1Pfii:
.text._Z8predict1Pfii:
        /* <DEDUP_REMOVED lines=29> */
[----:B---3--:R-:W-:-:S05]  /*01d0*/  FFMA R3, R3, -1.5861343145370483398, R0 ;  /* 0xbfcb067303037823 */ /* 0x008fca0000000000 */
[----:B------:R0:W-:Y:S02]  /*01e0*/  STG.E desc[UR4][R6.64], R3 ;  /* 0x0000000306007986 */ /* 0x0001e4000c101904 */
.L_x_59:
[----:B------:R-:W-:Y:S05]  /*01f0*/  BSYNC.RECONVERGENT B0 ;  /* 0x0000000000007941 */ /* 0x000fea0003800200 */
.L_x_58:
[----:B------:R-:W-:Y:S05]  /*0200*/  @P1 EXIT ;  /* 0x000000000000194d */ /* 0x000fea0003800000 */
[----:B------:R-:W0:Y:S02]  /*0210*/  LDC.64 R4, c[0x0][0x380] ;  /* 0x0000e000ff047b82 */ /* 0x000e240000000a00 */
[----:B0-----:R-:W-:-:S04]  /*0220*/  IMAD.WIDE R2, R2, 0x4, R4 ;  /* 0x0000000402027825 */ /* 0x001fc800078e0204 */
[----:B------:R-:W-:Y:S02]  /*0230*/  IMAD.WIDE R4, R9, 0x4, R4 ;  /* 0x0000000409047825 */ /* 0x000fe400078e0204 */
[----:B------:R-:W2:Y:S04]  /*0240*/  LDG.E R2, desc[UR4][R2.64+-0x8] ;  /* 0xfffff80402027981 */ /* 0x000ea8000c1e1900 */
[----:B------:R-:W2:Y:S02]  /*0250*/  LDG.E R7, desc[UR4][R4.64] ;  /* 0x0000000404077981 */ /* 0x000ea4000c1e1900 */
[----:B--2---:R-:W-:-:S05]  /*0260*/  FFMA R7, R2, -3.1722686290740966797, R7 ;  /* 0xc04b067302077823 */ /* 0x004fca0000000007 */
[----:B------:R-:W-:Y:S01]  /*0270*/  STG.E desc[UR4][R4.64], R7 ;  /* 0x0000000704007986 */ /* 0x000fe2000c101904 */
[----:B------:R-:W-:Y:S05]  /*0280*/  EXIT ;  /* 0x000000000000794d */ /* 0x000fea0003800000 */
.L_x_60:
        /* <DEDUP_REMOVED lines=15> */
.L_x_109:


//--------------------- .text._Z6readInPfPhii     --------------------------
	.section	.text._Z6readInPfPhii,"ax",@progbits
	.align	128
        .global         _Z6readInPfPhii
        .type           _Z6readInPfPhii,@function
        .size           _Z6readInPfPhii,(.L_x_110 - _Z6readInPfPhii)
        .other          _Z6readInPfPhii,@"STO_CUDA_ENTRY STV_DEFAULT"
_Z6readInPfPhii:
.text._Z6readInPfPhii:
        /* <DEDUP_REMOVED lines=13> */
[----:B------:R-:W0:Y:S01]  /*00d0*/  LDCU.64 UR6, c[0x0][0x388] ;  /* 0x00007100ff0677ac */ /* 0x000e220008000a00 */
[----:B------:R-:W1:Y:S01]  /*00e0*/  LDC.64 R2, c[0x0][0x380] ;  /* 0x0000e000ff027b82 */ /* 0x000e620000000a00 */
[----:B------:R-:W2:Y:S01]  /*00f0*/  LDCU.64 UR4, c[0x0][0x358] ;  /* 0x00006b00ff0477ac */ /* 0x000ea20008000a00 */
[----:B0-----:R-:W-:-:S04]  /*0100*/  IADD3 R4, P0, PT, R7, UR6, RZ ;  /* 0x0000000607047c10 */ /* 0x001fc8000ff1e0ff */
[----:B------:R-:W-:-:S05]  /*0110*/  LEA.HI.X.SX32 R5, R7, UR7, 0x1, P0 ;  /* 0x0000000707057c11 */ /* 0x000fca00080f0eff */
[----:B--2---:R-:W2:Y:S01]  /*0120*/  LDG.E.U8 R4, desc[UR4][R4.64] ;  /* 0x0000000404047981 */ /* 0x004ea2000c1e1100 */
[----:B-1----:R-:W-:Y:S01]  /*0130*/  IMAD.WIDE R2, R7, 0x4, R2 ;  /* 0x0000000407027825 */ /* 0x002fe200078e0202 */
[----:B--2---:R-:W-:-:S05]  /*0140*/  I2FP.F32.U32 R7, R4 ;  /* 0x0000000400077245 */ /* 0x004fca0000201000 */
[----:B------:R-:W-:Y:S01]  /*0150*/  STG.E desc[UR4][R2.64], R7 ;  /* 0x0000000702007986 */ /* 0x000fe2000c101904 */
[----:B------:R-:W-:Y:S05]  /*0160*/  EXIT ;  /* 0x000000000000794d */ /* 0x000fea0003800000 */
.L_x_61:
        /* <DEDUP_REMOVED lines=9> */
.L_x_110:


//--------------------- .text._Z8saturatePhS_iif  --------------------------
	.section	.text._Z8saturatePhS_iif,"ax",@progbits
	.align	128
        .global         _Z8saturatePhS_iif
        .type           _Z8saturatePhS_iif,@function
        .size           _Z8saturatePhS_iif,(.L_x_111 - _Z8saturatePhS_iif)
        .other          _Z8saturatePhS_iif,@"STO_CUDA_ENTRY STV_DEFAULT"
_Z8saturatePhS_iif:
.text._Z8saturatePhS_iif:
        /* <DEDUP_REMOVED lines=8> */
[----:B0-----:R-:W-:Y:S01]  /*0080*/  IMAD R0, R0, UR4, R3 ;  /* 0x0000000400007c24 */ /* 0x001fe2000f8e0203 */
[----:B--2---:R-:W-:-:S04]  /*0090*/  UIMAD UR4, UR6, UR7, URZ ;  /* 0x00000007060472a4 */ /* 0x004fc8000f8e02ff */
[----:B------:R-:W-:Y:S01]  /*00a0*/  USHF.L.U32 UR4, UR4, 0x2, URZ ;  /* 0x0000000204047899 */ /* 0x000fe200080006ff */
[----:B-1----:R-:W-:-:S04]  /*00b0*/  IMAD R3, R2, UR5, R5 ;  /* 0x0000000502037c24 */ /* 0x002fc8000f8e0205 */
[----:B------:R-:W-:-:S04]  /*00c0*/  IMAD R0, R3, UR6, R0 ;  /* 0x0000000603007c24 */ /* 0x000fc8000f8e0200 */
[----:B------:R-:W-:-:S05]  /*00d0*/  IMAD.SHL.U32 R10, R0, 0x4, RZ ;  /* 0x00000004000a7824 */ /* 0x000fca00078e00ff */
[----:B------:R-:W-:-:S13]  /*00e0*/  ISETP.GE.AND P0, PT, R10, UR4, PT ;  /* 0x000000040a007c0c */ /* 0x000fda000bf06270 */
[----:B------:R-:W-:Y:S05]  /*00f0*/  @P0 EXIT ;  /* 0x000000000000094d */ /* 0x000fea0003800000 */
[----:B------:R-:W0:Y:S01]  /*0100*/  LDCU.64 UR6, c[0x0][0x380] ;  /* 0x00007000ff0677ac */ /* 0x000e220008000a00 */
[----:B------:R-:W-:Y:S01]  /*0110*/  SHF.R.S32.HI R13, RZ, 0x1f, R10 ;  /* 0x0000001fff0d7819 */ /* 0x000fe2000001140a */
[----:B------:R-:W1:Y:S01]  /*0120*/  LDC R0, c[0x0][0x398] ;  /* 0x0000e600ff007b82 */ /* 0x000e620000000800 */
[----:B------:R-:W2:Y:S01]  /*0130*/  LDCU.64 UR4, c[0x0][0x358] ;  /* 0x00006b00ff0477ac */ /* 0x000ea20008000a00 */
[----:B0-----:R-:W-:-:S04]  /*0140*/  IADD3 R2, P0, PT, R10, UR6, RZ ;  /* 0x000000060a027c10 */ /* 0x001fc8000ff1e0ff */
[----:B------:R-:W-:-:S05]  /*0150*/  IADD3.X R3, PT, PT, R13, UR7, RZ, P0, !PT ;  /* 0x000000070d037c10 */ /* 0x000fca00087fe4ff */
[----:B--2---:R-:W2:Y:S04]  /*0160*/  LDG.E.U8 R12, desc[UR4][R2.64+0x1] ;  /* 0x00000104020c7981 */ /* 0x004ea8000c1e1100 */
[----:B------:R-:W3:Y:S04]  /*0170*/  LDG.E.U8 R11, desc[UR4][R2.64] ;  /* 0x00000004020b7981 */ /* 0x000ee8000c1e1100 */
[----:B------:R-:W4:Y:S01]  /*0180*/  LDG.E.U8 R8, desc[UR4][R2.64+0x2] ;  /* 0x0000020402087981 */ /* 0x000f22000c1e1100 */
[----:B------:R-:W-:Y:S01]  /*0190*/  UMOV UR6, 0xae147ae1 ;  /* 0xae147ae100067882 */ /* 0x000fe20000000000 */
[----:B------:R-:W-:Y:S01]  /*01a0*/  UMOV UR7, 0x3fe2e147 ;  /* 0x3fe2e14700077882 */ /* 0x000fe20000000000 */
[----:B------:R-:W-:Y:S01]  /*01b0*/  BSSY.RECONVERGENT B0, `(.L_x_62) ;  /* 0x0000018000007945 */ /* 0x000fe20003800200 */
[----:B--2---:R-:W0:Y:S08]  /*01c0*/  I2F.F64.U16 R6, R12 ;  /* 0x0000000c00067312 */ /* 0x004e300000101800 */
[----:B---3--:R-:W2:Y:S01]  /*01d0*/  I2F.F64.U16 R4, R11 ;  /* 0x0000000b00047312 */ /* 0x008ea20000101800 */
[----:B0-----:R-:W-:-:S07]  /*01e0*/  DMUL R6, R6, UR6 ;  /* 0x0000000606067c28 */ /* 0x001fce0008000000 */
[----:B----4-:R-:W0:Y:S01]  /*01f0*/  I2F.F64.U16 R8, R8 ;  /* 0x0000000800087312 */ /* 0x010e220000101800 */
[----:B------:R-:W-:Y:S01]  /*0200*/  UMOV UR6, 0xc28f5c29 ;  /* 0xc28f5c2900067882 */ /* 0x000fe20000000000 */
[----:B------:R-:W-:Y:S02]  /*0210*/  UMOV UR7, 0x3fbc28f5 ;  /* 0x3fbc28f500077882 */ /* 0x000fe40000000000 */
[----:B--2---:R-:W-:Y:S01]  /*0220*/  DFMA R4, R4, UR6, R6 ;  /* 0x0000000604047c2b */ /* 0x004fe20008000006 */
[----:B------:R-:W-:Y:S01]  /*0230*/  UMOV UR6, 0x33333333 ;  /* 0x3333333300067882 */ /* 0x000fe20000000000 */
[----:B------:R-:W-:Y:S02]  /*0240*/  UMOV UR7, 0x3fd33333 ;  /* 0x3fd3333300077882 */ /* 0x000fe40000000000 */
[----:B------:R-:W2:Y:S01]  /*0250*/  I2F.U16 R12, R11 ;  /* 0x0000000b000c7306 */ /* 0x000ea20000101000 */
[----:B-1----:R-:W-:-:S03]  /*0260*/  FADD R6, -R0, 1 ;  /* 0x3f80000000067421 */ /* 0x002fc60000000100 */
[----:B0-----:R-:W-:-:S10]  /*0270*/  DFMA R4, R8, UR6, R4 ;  /* 0x0000000608047c2b */ /* 0x001fd40008000004 */
[----:B------:R-:W0:Y:S02]  /*0280*/  F2I.F64.TRUNC R4, R4 ;  /* 0x0000000400047311 */ /* 0x000e24000030d100 */
[----:B0-----:R-:W-:-:S05]  /*0290*/  I2FP.F32.S32 R7, R4 ;  /* 0x0000000400077245 */ /* 0x001fca0000201400 */
[----:B------:R-:W-:Y:S01]  /*02a0*/  FMUL R7, R6, R7 ;  /* 0x0000000706077220 */ /* 0x000fe20000400000 */
[----:B------:R-:W-:-:S03]  /*02b0*/  IMAD.MOV.U32 R6, RZ, RZ, 0xff ;  /* 0x000000ffff067424 */ /* 0x000fc600078e00ff */
[----:B--2---:R-:W-:-:S05]  /*02c0*/  FFMA R12, R12, R0, R7 ;  /* 0x000000000c0c7223 */ /* 0x004fca0000000007 */
[----:B------:R-:W-:-:S13]  /*02d0*/  FSETP.GT.AND P0, PT, R12, 255, PT ;  /* 0x437f00000c00780b */ /* 0x000fda0003f04000 */
[----:B------:R-:W-:Y:S05]  /*02e0*/  @P0 BRA `(.L_x_63) ;  /* 0x0000000000100947 */ /* 0x000fea0003800000 */
[----:B------:R-:W-:Y:S02]  /*02f0*/  FSETP.GEU.AND P0, PT, R12, RZ, PT ;  /* 0x000000ff0c00720b */ /* 0x000fe40003f0e000 */
[----:B------:R-:W-:-:S11]  /*0300*/  PRMT R6, RZ, 0x7610, R6 ;  /* 0x00007610ff067816 */ /* 0x000fd60000000006 */
[----:B------:R-:W0:Y:S02]  /*0310*/  @P0 F2I.U32.TRUNC.NTZ R12, R12 ;  /* 0x0000000c000c0305 */ /* 0x000e24000020f000 */
[----:B0-----:R-:W-:-:S07]  /*0320*/  @P0 PRMT R6, R12, 0x7610, R6 ;  /* 0x000076100c060816 */ /* 0x001fce0000000006 */
.L_x_63:
[----:B------:R-:W-:Y:S05]  /*0330*/  BSYNC.RECONVERGENT B0 ;  /* 0x0000000000007941 */ /* 0x000fea0003800200 */
.L_x_62:
[----:B------:R-:W0:Y:S02]  /*0340*/  LDCU.64 UR6, c[0x0][0x388] ;  /* 0x00007100ff0677ac */ /* 0x000e240008000a00 */
[----:B0-----:R-:W-:-:S04]  /*0350*/  IADD3 R4, P0, PT, R10, UR6, RZ ;  /* 0x000000060a047c10 */ /* 0x001fc8000ff1e0ff */
[----:B------:R-:W-:-:S05]  /*0360*/  IADD3.X R5, PT, PT, R13, UR7, RZ, P0, !PT ;  /* 0x000000070d057c10 */ /* 0x000fca00087fe4ff */
[----:B------:R0:W-:Y:S04]  /*0370*/  STG.E.U8 desc[UR4][R4.64], R6 ;  /* 0x0000000604007986 */ /* 0x0001e8000c101104 */
[----:B------:R-:W2:Y:S01]  /*0380*/  LDG.E.U8 R8, desc[UR4][R2.64+0x1] ;  /* 0x0000010402087981 */ /* 0x000ea2000c1e1100 */
[----:B------:R-:W-:Y:S01]  /*0390*/  BSSY.RECONVERGENT B0, `(.L_x_64) ;  /* 0x000000a000007945 */ /* 0x000fe20003800200 */
[----:B------:R-:W-:Y:S01]  /*03a0*/  IMAD.MOV.U32 R9, RZ, RZ, 0xff ;  /* 0x000000ffff097424 */ /* 0x000fe200078e00ff */
[----:B--2---:R-:W-:-:S05]  /*03b0*/  I2FP.F32.U32 R8, R8 ;  /* 0x0000000800087245 */ /* 0x004fca0000201000 */
[----:B------:R-:W-:-:S05]  /*03c0*/  FFMA R8, R8, R0, R7 ;  /* 0x0000000008087223 */ /* 0x000fca0000000007 */
[----:B------:R-:W-:-:S13]  /*03d0*/  FSETP.GT.AND P0, PT, R8, 255, PT ;  /* 0x437f00000800780b */ /* 0x000fda0003f04000 */
[----:B0-----:R-:W-:Y:S05]  /*03e0*/  @P0 BRA `(.L_x_65) ;  /* 0x0000000000100947 */ /* 0x001fea0003800000 */
[----:B------:R-:W-:Y:S02]  /*03f0*/  FSETP.GEU.AND P0, PT, R8, RZ, PT ;  /* 0x000000ff0800720b */ /* 0x000fe40003f0e000 */
[----:B------:R-:W-:-:S11]  /*0400*/  PRMT R9, RZ, 0x7610, R9 ;  /* 0x00007610ff097816 */ /* 0x000fd60000000009 */
[----:B------:R-:W0:Y:S02]  /*0410*/  @P0 F2I.U32.TRUNC.NTZ R8, R8 ;  /* 0x0000000800080305 */ /* 0x000e24000020f000 */
[----:B0-----:R-:W-:-:S07]  /*0420*/  @P0 PRMT R9, R8, 0x7610, R9 ;  /* 0x0000761008090816 */ /* 0x001fce0000000009 */
.L_x_65:
[----:B------:R-:W-:Y:S05]  /*0430*/  BSYNC.RECONVERGENT B0 ;  /* 0x0000000000007941 */ /* 0x000fea0003800200 */
.L_x_64:
[----:B------:R0:W-:Y:S04]  /*0440*/  STG.E.U8 desc[UR4][R4.64+0x1], R9 ;  /* 0x0000010904007986 */ /* 0x0001e8000c101104 */
[----:B------:R-:W2:Y:S01]  /*0450*/  LDG.E.U8 R2, desc[UR4][R2.64+0x2] ;  /* 0x0000020402027981 */ /* 0x000ea2000c1e1100 */
[----:B------:R-:W-:Y:S01]  /*0460*/  BSSY.RECONVERGENT B0, `(.L_x_66) ;  /* 0x000000a000007945 */ /* 0x000fe20003800200 */
[----:B--2---:R-:W-:-:S05]  /*0470*/  I2FP.F32.U32 R6, R2 ;  /* 0x0000000200067245 */ /* 0x004fca0000201000 */
[----:B------:R-:W-:Y:S01]  /*0480*/  FFMA R6, R6, R0, R7 ;  /* 0x0000000006067223 */ /* 0x000fe20000000007 */
[----:B------:R-:W-:-:S04]  /*0490*/  IMAD.MOV.U32 R0, RZ, RZ, 0xff ;  /* 0x000000ffff007424 */ /* 0x000fc800078e00ff */
[----:B------:R-:W-:-:S13]  /*04a0*/  FSETP.GT.AND P0, PT, R6, 255, PT ;  /* 0x437f00000600780b */ /* 0x000fda0003f04000 */
[----:B0-----:R-:W-:Y:S05]  /*04b0*/  @P0 BRA `(.L_x_67) ;  /* 0x0000000000100947 */ /* 0x001fea0003800000 */
[----:B------:R-:W-:Y:S02]  /*04c0*/  FSETP.GEU.AND P0, PT, R6, RZ, PT ;  /* 0x000000ff0600720b */ /* 0x000fe40003f0e000 */
[----:B------:R-:W-:-:S11]  /*04d0*/  PRMT R0, RZ, 0x7610, R0 ;  /* 0x00007610ff007816 */ /* 0x000fd60000000000 */
[----:B------:R-:W0:Y:S02]  /*04e0*/  @P0 F2I.U32.TRUNC.NTZ R6, R6 ;  /* 0x0000000600060305 */ /* 0x000e24000020f000 */
[----:B0-----:R-:W-:-:S07]  /*04f0*/  @P0 PRMT R0, R6, 0x7610, R0 ;  /* 0x0000761006000816 */ /* 0x001fce0000000000 */
.L_x_67:
[----:B------:R-:W-:Y:S05]  /*0500*/  BSYNC.RECONVERGENT B0 ;  /* 0x0000000000007941 */ /* 0x000fea0003800200 */
.L_x_66:
[----:B------:R-:W-:Y:S04]  /*0510*/  STG.E.U8 desc[UR4][R4.64+0x2], R0 ;  /* 0x0000020004007986 */ /* 0x000fe8000c101104 */
[----:B------:R-:W-:Y:S01]  /*0520*/  STG.E.U8 desc[UR4][R4.64+0x3], RZ ;  /* 0x000003ff04007986 */ /* 0x000fe2000c101104 */
[----:B------:R-:W-:Y:S05]  /*0530*/  EXIT ;  /* 0x000000000000794d */ /* 0x000fea0003800000 */
.L_x_68:
        /* <DEDUP_REMOVED lines=12> */
.L_x_111:


//--------------------- .text._Z9greyscalePhS_ii  --------------------------
	.section	.text._Z9greyscalePhS_ii,"ax",@progbits
	.align	128
        .global         _Z9greyscalePhS_ii
        .type           _Z9greyscalePhS_ii,@function
        .size           _Z9greyscalePhS_ii,(.L_x_112 - _Z9greyscalePhS_ii)
        .other          _Z9greyscalePhS_ii,@"STO_CUDA_ENTRY STV_DEFAULT"
_Z9greyscalePhS_ii:
.text._Z9greyscalePhS_ii:
        /* <DEDUP_REMOVED lines=16> */
[----:B------:R-:W0:Y:S01]  /*0100*/  LDCU.128 UR8, c[0x0][0x380] ;  /* 0x00007000ff0877ac */ /* 0x000e220008000c00 */
[----:B------:R-:W-:Y:S01]  /*0110*/  SHF.R.S32.HI R12, RZ, 0x1f, R0 ;  /* 0x0000001fff0c7819 */ /* 0x000fe20000011400 */
[----:B------:R-:W1:Y:S01]  /*0120*/  LDCU.64 UR4, c[0x0][0x358] ;  /* 0x00006b00ff0477ac */ /* 0x000e620008000a00 */
[----:B0-----:R-:W-:-:S04]  /*0130*/  IADD3 R2, P0, PT, R0, UR8, RZ ;  /* 0x0000000800027c10 */ /* 0x001fc8000ff1e0ff */
[----:B------:R-:W-:-:S05]  /*0140*/  IADD3.X R3, PT, PT, R12, UR9, RZ, P0, !PT ;  /* 0x000000090c037c10 */ /* 0x000fca00087fe4ff */
[----:B-1----:R-:W2:Y:S04]  /*0150*/  LDG.E.U8 R11, desc[UR4][R2.64+0x1] ;  /* 0x00000104020b7981 */ /* 0x002ea8000c1e1100 */
[----:B------:R-:W3:Y:S04]  /*0160*/  LDG.E.U8 R10, desc[UR4][R2.64] ;  /* 0x00000004020a7981 */ /* 0x000ee8000c1e1100 */
[----:B------:R0:W4:Y:S01]  /*0170*/  LDG.E.U8 R8, desc[UR4][R2.64+0x2] ;  /* 0x0000020402087981 */ /* 0x000122000c1e1100 */
[----:B------:R-:W-:Y:S01]  /*0180*/  UMOV UR6, 0xae147ae1 ;  /* 0xae147ae100067882 */ /* 0x000fe20000000000 */
[----:B------:R-:W-:Y:S01]  /*0190*/  UMOV UR7, 0x3fe2e147 ;  /* 0x3fe2e14700077882 */ /* 0x000fe20000000000 */
[----:B0-----:R-:W-:-:S04]  /*01a0*/  IADD3 R2, P0, PT, R0, UR10, RZ ;  /* 0x0000000a00027c10 */ /* 0x001fc8000ff1e0ff */
[----:B------:R-:W-:-:S05]  /*01b0*/  IADD3.X R3, PT, PT, R12, UR11, RZ, P0, !PT ;  /* 0x0000000b0c037c10 */ /* 0x000fca00087fe4ff */
[----:B------:R-:W-:Y:S01]  /*01c0*/  STG.E.U8 desc[UR4][R2.64+0x3], RZ ;  /* 0x000003ff02007986 */ /* 0x000fe2000c101104 */
[----:B--2---:R-:W0:Y:S08]  /*01d0*/  I2F.F64.U16 R6, R11 ;  /* 0x0000000b00067312 */ /* 0x004e300000101800 */
[----:B---3--:R-:W1:Y:S01]  /*01e0*/  I2F.F64.U16 R4, R10 ;  /* 0x0000000a00047312 */ /* 0x008e620000101800 */
[----:B0-----:R-:W-:-:S07]  /*01f0*/  DMUL R6, R6, UR6 ;  /* 0x0000000606067c28 */ /* 0x001fce0008000000 */
[----:B----4-:R-:W0:Y:S01]  /*0200*/  I2F.F64.U16 R8, R8 ;  /* 0x0000000800087312 */ /* 0x010e220000101800 */
[----:B------:R-:W-:Y:S01]  /*0210*/  UMOV UR6, 0xc28f5c29 ;  /* 0xc28f5c2900067882 */ /* 0x000fe20000000000 */
[----:B------:R-:W-:Y:S02]  /*0220*/  UMOV UR7, 0x3fbc28f5 ;  /* 0x3fbc28f500077882 */ /* 0x000fe40000000000 */
[----:B-1----:R-:W-:Y:S01]  /*0230*/  DFMA R4, R4, UR6, R6 ;  /* 0x0000000604047c2b */ /* 0x002fe20008000006 */
[----:B------:R-:W-:Y:S01]  /*0240*/  UMOV UR6, 0x33333333 ;  /* 0x3333333300067882 */ /* 0x000fe20000000000 */
[----:B------:R-:W-:-:S06]  /*0250*/  UMOV UR7, 0x3fd33333 ;  /* 0x3fd3333300077882 */ /* 0x000fcc0000000000 */
[----:B0-----:R-:W-:-:S10]  /*0260*/  DFMA R4, R8, UR6, R4 ;  /* 0x0000000608047c2b */ /* 0x001fd40008000004 */
[----:B------:R-:W0:Y:S02]  /*0270*/  F2I.F64.TRUNC R5, R4 ;  /* 0x0000000400057311 */ /* 0x000e24000030d100 */
[----:B0-----:R-:W-:Y:S04]  /*0280*/  STG.E.U8 desc[UR4][R2.64], R5 ;  /* 0x0000000502007986 */ /* 0x001fe8000c101104 */
[----:B------:R-:W-:Y:S04]  /*0290*/  STG.E.U8 desc[UR4][R2.64+0x1], R5 ;  /* 0x0000010502007986 */ /* 0x000fe8000c101104 */
[----:B------:R-:W-:Y:S01]  /*02a0*/  STG.E.U8 desc[UR4][R2.64+0x2], R5 ;  /* 0x0000020502007986 */ /* 0x000fe2000c101104 */
[----:B------:R-:W-:Y:S05]  /*02b0*/  EXIT ;  /* 0x000000000000794d */ /* 0x000fea0003800000 */
.L_x_69:
        /* <DEDUP_REMOVED lines=12> */
.L_x_112:


//--------------------- .text._Z8brightenPhS_iif  --------------------------
	.section	.text._Z8brightenPhS_iif,"ax",@progbits
	.align	128
        .global         _Z8brightenPhS_iif
        .type           _Z8brightenPhS_iif,@function
        .size           _Z8brightenPhS_iif,(.L_x_113 - _Z8brightenPhS_iif)
        .other          _Z8brightenPhS_iif,@"STO_CUDA_ENTRY STV_DEFAULT"
_Z8brightenPhS_iif:
.text._Z8brightenPhS_iif:
[----:B------:R-:W-:Y:S01]  /*0000*/  LDC R1, c[0x0][0x37c] ;  /* 0x0000df00ff017b82 */ /* 0x000fe20000000800 */
[----:B------:R-:W0:Y:S01]  /*0010*/  S2R R2, SR_CTAID.Y ;  /* 0x0000000000027919 */ /* 0x000e220000002600 */
[----:B------:R-:W1:Y:S01]  /*0020*/  LDCU UR4, c[0x0][0x360] ;  /* 0x00006c00ff0477ac */ /* 0x000e620008000800 */
[----:B------:R-:W0:Y:S01]  /*0030*/  S2R R5, SR_TID.Y ;  /* 0x0000000000057919 */ /* 0x000e220000002200 */
[----:B------:R-:W0:Y:S01]  /*0040*/  LDCU UR5, c[0x0][0x364] ;  /* 0x00006c80ff0577ac */ /* 0x000e220008000800 */
[----:B------:R-:W1:Y:S01]  /*0050*/  S2R R0, SR_CTAID.X ;  /* 0x0000000000007919 */ /* 0x000e620000002500 */
[----:B------:R-:W2:Y:S01]  /*0060*/  LDCU.64 UR6, c[0x0][0x390] ;  /* 0x00007200ff0677ac */ /* 0x000ea20008000a00 */
[----:B------:R-:W1:Y:S01]  /*0070*/  S2R R3, SR_TID.X ;  /* 0x0000000000037919 */ /* 0x000e620000002100 */
[----:B0-----:R-:W-:Y:S02]  /*0080*/  IMAD R2, R2, UR5, R5 ;  /* 0x0000000502027c24 */ /* 0x001fe4000f8e0205 */
[----:B-1----:R-:W-:Y:S01]  /*0090*/  IMAD R0, R0, UR4, R3 ;  /* 0x0000000400007c24 */ /* 0x002fe2000f8e0203 */
[----:B--2---:R-:W-:-:S02]  /*00a0*/  UIMAD UR4, UR6, UR7, URZ ;  /* 0x00000007060472a4 */ /* 0x004fc4000f8e02ff */
[----:B------:R-:W-:Y:S02]  /*00b0*/  IMAD R3, R2, UR6, RZ ;  /* 0x0000000602037c24 */ /* 0x000fe4000f8e02ff */
[----:B------:R-:W-:Y:S02]  /*00c0*/  USHF.L.U32 UR4, UR4, 0x2, URZ ;  /* 0x0000000204047899 */ /* 0x000fe400080006ff */
[----:B------:R-:W-:-:S05]  /*00d0*/  IMAD R0, R3, 0x4, R0 ;  /* 0x0000000403007824 */ /* 0x000fca00078e0200 */
[----:B------:R-:W-:-:S13]  /*00e0*/  ISETP.GE.AND P0, PT, R0, UR4, PT ;  /* 0x0000000400007c0c */ /* 0x000fda000bf06270 */
[----:B------:R-:W-:Y:S05]  /*00f0*/  @P0 EXIT ;  /* 0x000000000000094d */ /* 0x000fea0003800000 */
[----:B------:R-:W0:Y:S01]  /*0100*/  LDCU.64 UR6, c[0x0][0x380] ;  /* 0x00007000ff0677ac */ /* 0x000e220008000a00 */
[----:B------:R-:W-:Y:S01]  /*0110*/  SHF.R.S32.HI R6, RZ, 0x1f, R0 ;  /* 0x0000001fff067819 */ /* 0x000fe20000011400 */
[----:B------:R-:W1:Y:S01]  /*0120*/  LDCU.64 UR4, c[0x0][0x358] ;  /* 0x00006b00ff0477ac */ /* 0x000e620008000a00 */
[----:B0-----:R-:W-:Y:S01]  /*0130*/  IADD3 R2, P0, PT, R0, UR6, RZ ;  /* 0x0000000600027c10 */ /* 0x001fe2000ff1e0ff */
[----:B------:R-:W0:Y:S03]  /*0140*/  LDCU UR6, c[0x0][0x398] ;  /* 0x00007300ff0677ac */ /* 0x000e260008000800 */
[----:B------:R-:W-:-:S05]  /*0150*/  IADD3.X R3, PT, PT, R6, UR7, RZ, P0, !PT ;  /* 0x0000000706037c10 */ /* 0x000fca00087fe4ff */
[----:B-1----:R-:W2:Y:S01]  /*0160*/  LDG.E.U8 R2, desc[UR4][R2.64] ;  /* 0x0000000402027981 */ /* 0x002ea2000c1e1100 */
[----:B------:R-:W-:Y:S01]  /*0170*/  BSSY.RECONVERGENT B0, `(.L_x_70) ;  /* 0x000000a000007945 */ /* 0x000fe20003800200 */
[----:B------:R-:W-:Y:S01]  /*0180*/  IMAD.MOV.U32 R5, RZ, RZ, 0xff ;  /* 0x000000ffff057424 */ /* 0x000fe200078e00ff */
[----:B--2---:R-:W-:-:S05]  /*0190*/  I2FP.F32.U32 R4, R2 ;  /* 0x0000000200047245 */ /* 0x004fca0000201000 */
[----:B0-----:R-:W-:-:S05]  /*01a0*/  FMUL R4, R4, UR6 ;  /* 0x0000000604047c20 */ /* 0x001fca0008400000 */
[----:B------:R-:W-:-:S13]  /*01b0*/  FSETP.GT.AND P0, PT, R4, 255, PT ;  /* 0x437f00000400780b */ /* 0x000fda0003f04000 */
[----:B------:R-:W-:Y:S05]  /*01c0*/  @P0 BRA `(.L_x_71) ;  /* 0x0000000000100947 */ /* 0x000fea0003800000 */
[----:B------:R-:W-:Y:S02]  /*01d0*/  FSETP.GEU.AND P0, PT, R4, RZ, PT ;  /* 0x000000ff0400720b */ /* 0x000fe40003f0e000 */
[----:B------:R-:W-:-:S11]  /*01e0*/  PRMT R5, RZ, 0x7610, R5 ;  /* 0x00007610ff057816 */ /* 0x000fd60000000005 */
[----:B------:R-:W0:Y:S02]  /*01f0*/  @P0 F2I.U32.TRUNC.NTZ R4, R4 ;  /* 0x0000000400040305 */ /* 0x000e24000020f000 */
[----:B0-----:R-:W-:-:S07]  /*0200*/  @P0 PRMT R5, R4, 0x7610, R5 ;  /* 0x0000761004050816 */ /* 0x001fce0000000005 */
.L_x_71:
[----:B------:R-:W-:Y:S05]  /*0210*/  BSYNC.RECONVERGENT B0 ;  /* 0x0000000000007941 */ /* 0x000fea0003800200 */
.L_x_70:
[----:B------:R-:W0:Y:S02]  /*0220*/  LDCU.64 UR6, c[0x0][0x388] ;  /* 0x00007100ff0677ac */ /* 0x000e240008000a00 */
[----:B0-----:R-:W-:-:S04]  /*0230*/  IADD3 R2, P0, PT, R0, UR6, RZ ;  /* 0x0000000600027c10 */ /* 0x001fc8000ff1e0ff */
[----:B------:R-:W-:-:S05]  /*0240*/  IADD3.X R3, PT, PT, R6, UR7, RZ, P0, !PT ;  /* 0x0000000706037c10 */ /* 0x000fca00087fe4ff */
[----:B------:R-:W-:Y:S01]  /*0250*/  STG.E.U8 desc[UR4][R2.64], R5 ;  /* 0x0000000502007986 */ /* 0x000fe2000c101104 */
[----:B------:R-:W-:Y:S05]  /*0260*/  EXIT ;  /* 0x000000000000794d */ /* 0x000fea0003800000 */
.L_x_72:
        /* <DEDUP_REMOVED lines=9> */
.L_x_113:


//--------------------- .text._Z8quantizePfifi    --------------------------
	.section	.text._Z8quantizePfifi,"ax",@progbits
	.align	128
        .global         _Z8quantizePfifi
        .type           _Z8quantizePfifi,@function
        .size           _Z8quantizePfifi,(.L_x_94 - _Z8quantizePfifi)
        .other          _Z8quantizePfifi,@"STO_CUDA_ENTRY STV_DEFAULT"
_Z8quantizePfifi:
.text._Z8quantizePfifi:
[----:B------:R-:W-:Y:S01]  /*0000*/  LDC R1, c[0x0][0x37c] ;  /* 0x0000df00ff017b82 */ /* 0x000fe20000000800 */
[----:B------:R-:W0:Y:S01]  /*0010*/  S2R R3, SR_CTAID.X ;  /* 0x0000000000037919 */ /* 0x000e220000002500 */
[----:B------:R-:W0:Y:S01]  /*0020*/  LDCU UR4, c[0x0][0x360] ;  /* 0x00006c00ff0477ac */ /* 0x000e220008000800 */
[----:B------:R-:W0:Y:S01]  /*0030*/  S2R R0, SR_TID.X ;  /* 0x0000000000007919 */ /* 0x000e220000002100 */
[----:B------:R-:W1:Y:S01]  /*0040*/  LDCU UR5, c[0x0][0x390] ;  /* 0x00007200ff0577ac */ /* 0x000e620008000800 */
[----:B0-----:R-:W-:-:S05]  /*0050*/  IMAD R3, R3, UR4, R0 ;  /* 0x0000000403037c24 */ /* 0x001fca000f8e0200 */
[----:B-1----:R-:W-:-:S13]  /*0060*/  ISETP.GE.AND P0, PT, R3, UR5, PT ;  /* 0x0000000503007c0c */ /* 0x002fda000bf06270 */
[----:B------:R-:W-:Y:S05]  /*0070*/  @P0 EXIT ;  /* 0x000000000000094d */ /* 0x000fea0003800000 */
[----:B------:R-:W0:Y:S01]  /*0080*/  LDC.64 R4, c[0x0][0x380] ;  /* 0x0000e000ff047b82 */ /* 0x000e220000000a00 */
[----:B------:R-:W1:Y:S07]  /*0090*/  LDCU.64 UR4, c[0x0][0x358] ;  /* 0x00006b00ff0477ac */ /* 0x000e6e0008000a00 */
[----:B------:R-:W2:Y:S01]  /*00a0*/  LDC R7, c[0x0][0x38c] ;  /* 0x0000e300ff077b82 */ /* 0x000ea20000000800 */
[----:B0-----:R-:W-:-:S05]  /*00b0*/  IMAD.WIDE R4, R3, 0x4, R4 ;  /* 0x0000000403047825 */ /* 0x001fca00078e0204 */
[----:B-1----:R-:W3:Y:S01]  /*00c0*/  LDG.E R0, desc[UR4][R4.64] ;  /* 0x0000000404007981 */ /* 0x002ee2000c1e1900 */
[----:B------:R-:W-:Y:S01]  /*00d0*/  BSSY.RECONVERGENT B0, `(.L_x_73) ;  /* 0x000000e000007945 */ /* 0x000fe20003800200 */
[----:B--2---:R-:W0:Y:S02]  /*00e0*/  MUFU.RCP R2, R7 ;  /* 0x0000000700027308 */ /* 0x004e240000001000 */
[----:B0-----:R-:W-:-:S04]  /*00f0*/  FFMA R3, R2, -R7, 1 ;  /* 0x3f80000002037423 */ /* 0x001fc80000000807 */
[----:B------:R-:W-:Y:S02]  /*0100*/  FFMA R3, R2, R3, R2 ;  /* 0x0000000302037223 */ /* 0x000fe40000000002 */
[----:B---3--:R-:W0:Y:S02]  /*0110*/  FCHK P0, R0, R7 ;  /* 0x0000000700007302 */ /* 0x008e240000000000 */
[----:B------:R-:W-:-:S04]  /*0120*/  FFMA R2, R0, R3, RZ ;  /* 0x0000000300027223 */ /* 0x000fc800000000ff */
[----:B------:R-:W-:-:S04]  /*0130*/  FFMA R6, R2, -R7, R0 ;  /* 0x8000000702067223 */ /* 0x000fc80000000000 */
[----:B------:R-:W-:Y:S01]  /*0140*/  FFMA R2, R3, R6, R2 ;  /* 0x0000000603027223 */ /* 0x000fe20000000002 */
[----:B0-----:R-:W-:Y:S06]  /*0150*/  @!P0 BRA `(.L_x_74) ;  /* 0x0000000000148947 */ /* 0x001fec0003800000 */
[----:B------:R-:W0:Y:S01]  /*0160*/  LDCU UR6, c[0x0][0x38c] ;  /* 0x00007180ff0677ac */ /* 0x000e220008000800 */
[----:B------:R-:W-:Y:S01]  /*0170*/  MOV R6, 0x1a0 ;  /* 0x000001a000067802 */ /* 0x000fe20000000f00 */
[----:B0-----:R-:W-:-:S07]  /*0180*/  IMAD.U32 R3, RZ, RZ, UR6 ;  /* 0x00000006ff037e24 */ /* 0x001fce000f8e00ff */
[----:B------:R-:W-:Y:S05]  /*0190*/  CALL.REL.NOINC `($__internal_2_$__cuda_sm3x_div_rn_noftz_f32_slowpath) ;  /* 0x0000000000607944 */ /* 0x000fea0003c00000 */
[----:B------:R-:W-:-:S07]  /*01a0*/  IMAD.MOV.U32 R2, RZ, RZ, R0 ;  /* 0x000000ffff027224 */ /* 0x000fce00078e0000 */
.L_x_74:
[----:B------:R-:W-:Y:S05]  /*01b0*/  BSYNC.RECONVERGENT B0 ;  /* 0x0000000000007941 */ /* 0x000fea0003800200 */
.L_x_73:
[----:B------:R-:W0:Y:S02]  /*01c0*/  LDCU.64 UR6, c[0x0][0x388] ;  /* 0x00007100ff0677ac */ /* 0x000e240008000a00 */
[----:B0-----:R-:W-:Y:S01]  /*01d0*/  I2FP.F32.S32 R3, UR6 ;  /* 0x0000000600037c45 */ /* 0x001fe20008201400 */
[----:B------:R-:W-:-:S03]  /*01e0*/  IMAD.U32 R10, RZ, RZ, UR7 ;  /* 0x00000007ff0a7e24 */ /* 0x000fc6000f8e00ff */
[----:B------:R-:W0:Y:S01]  /*01f0*/  MUFU.RCP R0, R3 ;  /* 0x0000000300007308 */ /* 0x000e220000001000 */
[----:B------:R-:W-:-:S07]  /*0200*/  FMUL R6, R3, R2 ;  /* 0x0000000203067220 */ /* 0x000fce0000400000 */
[----:B------:R-:W-:Y:S08]  /*0210*/  FCHK P0, R10, R3 ;  /* 0x000000030a007302 */ /* 0x000ff00000000000 */
[----:B------:R-:W1:Y:S01]  /*0220*/  F2I.TRUNC.NTZ R2, R6 ;  /* 0x0000000600027305 */ /* 0x000e62000020f100 */
[----:B0-----:R-:W-:-:S04]  /*0230*/  FFMA R7, -R3, R0, 1 ;  /* 0x3f80000003077423 */ /* 0x001fc80000000100 */
[----:B------:R-:W-:-:S04]  /*0240*/  FFMA R0, R0, R7, R0 ;  /* 0x0000000700007223 */ /* 0x000fc80000000000 */
[----:B------:R-:W-:-:S04]  /*0250*/  FFMA R7, R0, UR7, RZ ;  /* 0x0000000700077c23 */ /* 0x000fc800080000ff */
[----:B------:R-:W-:Y:S01]  /*0260*/  FFMA R8, -R3, R7, UR7 ;  /* 0x0000000703087e23 */ /* 0x000fe20008000107 */
[----:B-1----:R-:W-:-:S03]  /*0270*/  I2FP.F32.S32 R2, R2 ;  /* 0x0000000200027245 */ /* 0x002fc60000201400 */
[----:B------:R-:W-:Y:S01]  /*0280*/  FFMA R7, R0, R8, R7 ;  /* 0x0000000800077223 */ /* 0x000fe20000000007 */
[----:B------:R-:W-:Y:S06]  /*0290*/  @!P0 BRA `(.L_x_75) ;  /* 0x0000000000148947 */ /* 0x000fec0003800000 */
[----:B------:R-:W0:Y:S01]  /*02a0*/  LDCU UR6, c[0x0][0x38c] ;  /* 0x00007180ff0677ac */ /* 0x000e220008000800 */
[----:B------:R-:W-:Y:S01]  /*02b0*/  MOV R6, 0x2e0 ;  /* 0x000002e000067802 */ /* 0x000fe20000000f00 */
[----:B0-----:R-:W-:-:S07]  /*02c0*/  IMAD.U32 R0, RZ, RZ, UR6 ;  /* 0x00000006ff007e24 */ /* 0x001fce000f8e00ff */
[----:B------:R-:W-:Y:S05]  /*02d0*/  CALL.REL.NOINC `($__internal_2_$__cuda_sm3x_div_rn_noftz_f32_slowpath) ;  /* 0x0000000000107944 */ /* 0x000fea0003c00000 */
[----:B------:R-:W-:-:S07]  /*02e0*/  IMAD.MOV.U32 R7, RZ, RZ, R0 ;  /* 0x000000ffff077224 */ /* 0x000fce00078e0000 */
.L_x_75:
[----:B------:R-:W-:-:S05]  /*02f0*/  FMUL R7, R2, R7 ;  /* 0x0000000702077220 */ /* 0x000fca0000400000 */
[----:B------:R-:W-:Y:S01]  /*0300*/  STG.E desc[UR4][R4.64], R7 ;  /* 0x0000000704007986 */ /* 0x000fe2000c101904 */
[----:B------:R-:W-:Y:S05]  /*0310*/  EXIT ;  /* 0x000000000000794d */ /* 0x000fea0003800000 */
        .weak           $__internal_2_$__cuda_sm3x_div_rn_noftz_f32_slowpath
        .type           $__internal_2_$__cuda_sm3x_div_rn_noftz_f32_slowpath,@function
        .size           $__internal_2_$__cuda_sm3x_div_rn_noftz_f32_slowpath,(.L_x_94 - $__internal_2_$__cuda_sm3x_div_rn_noftz_f32_slowpath)
$__internal_2_$__cuda_sm3x_div_rn_noftz_f32_slowpath:
[----:B------:R-:W-:Y:S01]  /*0320*/  SHF.R.U32.HI R8, RZ, 0x17, R3 ;  /* 0x00000017ff087819 */ /* 0x000fe20000011603 */
[----:B------:R-:W-:Y:S01]  /*0330*/  BSSY.RECONVERGENT B1, `(.L_x_76) ;  /* 0x0000062000017945 */ /* 0x000fe20003800200 */
[----:B------:R-:W-:Y:S02]  /*0340*/  SHF.R.U32.HI R7, RZ, 0x17, R0 ;  /* 0x00000017ff077819 */ /* 0x000fe40000011600 */
[----:B------:R-:W-:Y:S02]  /*0350*/  LOP3.LUT R12, R8, 0xff, RZ, 0xc0, !PT ;  /* 0x000000ff080c7812 */ /* 0x000fe400078ec0ff */
[----:B------:R-:W-:-:S03]  /*0360*/  LOP3.LUT R10, R7, 0xff, RZ, 0xc0, !PT ;  /* 0x000000ff070a7812 */ /* 0x000fc600078ec0ff */
[----:B------:R-:W-:Y:S02]  /*0370*/  VIADD R9, R12, 0xffffffff ;  /* 0xffffffff0c097836 */ /* 0x000fe40000000000 */
[----:B------:R-:W-:-:S03]  /*0380*/  VIADD R8, R10, 0xffffffff ;  /* 0xffffffff0a087836 */ /* 0x000fc60000000000 */
[----:B------:R-:W-:-:S04]  /*0390*/  ISETP.GT.U32.AND P0, PT, R9, 0xfd, PT ;  /* 0x000000fd0900780c */ /* 0x000fc80003f04070 */
[----:B------:R-:W-:-:S13]  /*03a0*/  ISETP.GT.U32.OR P0, PT, R8, 0xfd, P0 ;  /* 0x000000fd0800780c */ /* 0x000fda0000704470 */
[----:B------:R-:W-:Y:S01]  /*03b0*/  @!P0 IMAD.MOV.U32 R7, RZ, RZ, RZ ;  /* 0x000000ffff078224 */ /* 0x000fe200078e00ff */
[----:B------:R-:W-:Y:S06]  /*03c0*/  @!P0 BRA `(.L_x_77) ;  /* 0x00000000005c8947 */ /* 0x000fec0003800000 */
[----:B------:R-:W-:Y:S02]  /*03d0*/  FSETP.GTU.FTZ.AND P0, PT, |R0|, +INF , PT ;  /* 0x7f8000000000780b */ /* 0x000fe40003f1c200 */
[----:B------:R-:W-:-:S04]  /*03e0*/  FSETP.GTU.FTZ.AND P1, PT, |R3|, +INF , PT ;  /* 0x7f8000000300780b */ /* 0x000fc80003f3c200 */
[----:B------:R-:W-:-:S13]  /*03f0*/  PLOP3.LUT P0, PT, P0, P1, PT, 0xf8, 0x8f ;  /* 0x00000000008f781c */ /* 0x000fda0000703f70 */
[----:B------:R-:W-:Y:S05]  /*0400*/  @P0 BRA `(.L_x_78) ;  /* 0x00000004004c0947 */ /* 0x000fea0003800000 */
[----:B------:R-:W-:-:S13]  /*0410*/  LOP3.LUT P0, RZ, R3, 0x7fffffff, R0, 0xc8, !PT ;  /* 0x7fffffff03ff7812 */ /* 0x000fda000780c800 */
[----:B------:R-:W-:Y:S05]  /*0420*/  @!P0 BRA `(.L_x_79) ;  /* 0x00000004003c8947 */ /* 0x000fea0003800000 */
[C---:B------:R-:W-:Y:S02]  /*0430*/  FSETP.NEU.FTZ.AND P2, PT, |R0|.reuse, +INF , PT ;  /* 0x7f8000000000780b */ /* 0x040fe40003f5d200 */
[----:B------:R-:W-:Y:S02]  /*0440*/  FSETP.NEU.FTZ.AND P1, PT, |R3|, +INF , PT ;  /* 0x7f8000000300780b */ /* 0x000fe40003f3d200 */
[----:B------:R-:W-:-:S11]  /*0450*/  FSETP.NEU.FTZ.AND P0, PT, |R0|, +INF , PT ;  /* 0x7f8000000000780b */ /* 0x000fd60003f1d200 */
[----:B------:R-:W-:Y:S05]  /*0460*/  @!P1 BRA !P2, `(.L_x_79) ;  /* 0x00000004002c9947 */ /* 0x000fea0005000000 */
[----:B------:R-:W-:-:S04]  /*0470*/  LOP3.LUT P2, RZ, R0, 0x7fffffff, RZ, 0xc0, !PT ;  /* 0x7fffffff00ff7812 */ /* 0x000fc8000784c0ff */
[----:B------:R-:W-:-:S13]  /*0480*/  PLOP3.LUT P1, PT, P1, P2, PT, 0x2f, 0xf2 ;  /* 0x0000000000f2781c */ /* 0x000fda0000f24577 */
[----:B------:R-:W-:Y:S05]  /*0490*/  @P1 BRA `(.L_x_80) ;  /* 0x0000000400181947 */ /* 0x000fea0003800000 */
[----:B------:R-:W-:-:S04]  /*04a0*/  LOP3.LUT P1, RZ, R3, 0x7fffffff, RZ, 0xc0, !PT ;  /* 0x7fffffff03ff7812 */ /* 0x000fc8000782c0ff */
[----:B------:R-:W-:-:S13]  /*04b0*/  PLOP3.LUT P0, PT, P0, P1, PT, 0x2f, 0xf2 ;  /* 0x0000000000f2781c */ /* 0x000fda0000702577 */
[----:B------:R-:W-:Y:S05]  /*04c0*/  @P0 BRA `(.L_x_81) ;  /* 0x0000000400000947 */ /* 0x000fea0003800000 */
[----:B------:R-:W-:Y:S02]  /*04d0*/  ISETP.GE.AND P0, PT, R8, RZ, PT ;  /* 0x000000ff0800720c */ /* 0x000fe40003f06270 */
[----:B------:R-:W-:-:S11]  /*04e0*/  ISETP.GE.AND P1, PT, R9, RZ, PT ;  /* 0x000000ff0900720c */ /* 0x000fd60003f26270 */
[----:B------:R-:W-:Y:S02]  /*04f0*/  @P0 IMAD.MOV.U32 R7, RZ, RZ, RZ ;  /* 0x000000ffff070224 */ /* 0x000fe400078e00ff */
[----:B------:R-:W-:Y:S01]  /*0500*/  @!P0 FFMA R0, R0, 1.84467440737095516160e+19, RZ ;  /* 0x5f80000000008823 */ /* 0x000fe200000000ff */
[----:B------:R-:W-:Y:S02]  /*0510*/  @!P0 IMAD.MOV.U32 R7, RZ, RZ, -0x40 ;  /* 0xffffffc0ff078424 */ /* 0x000fe400078e00ff */
[----:B------:R-:W-:Y:S02]  /*0520*/  @!P1 FFMA R3, R3, 1.84467440737095516160e+19, RZ ;  /* 0x5f80000003039823 */ /* 0x000fe400000000ff */
[----:B------:R-:W-:-:S07]  /*0530*/  @!P1 VIADD R7, R7, 0x40 ;  /* 0x0000004007079836 */ /* 0x000fce0000000000 */
.L_x_77:
[----:B------:R-:W-:Y:S01]  /*0540*/  LEA R8, R12, 0xc0800000, 0x17 ;  /* 0xc08000000c087811 */ /* 0x000fe200078eb8ff */
[----:B------:R-:W-:Y:S04]  /*0550*/  BSSY.RECONVERGENT B2, `(.L_x_82) ;  /* 0x0000036000027945 */ /* 0x000fe80003800200 */
[----:B------:R-:W-:Y:S02]  /*0560*/  IMAD.IADD R8, R3, 0x1, -R8 ;  /* 0x0000000103087824 */ /* 0x000fe400078e0a08 */
[----:B------:R-:W-:Y:S02]  /*0570*/  VIADD R3, R10, 0xffffff81 ;  /* 0xffffff810a037836 */ /* 0x000fe40000000000 */
[----:B------:R0:W1:Y:S01]  /*0580*/  MUFU.RCP R9, R8 ;  /* 0x0000000800097308 */ /* 0x0000620000001000 */
[----:B------:R-:W-:Y:S01]  /*0590*/  FADD.FTZ R11, -R8, -RZ ;  /* 0x800000ff080b7221 */ /* 0x000fe20000010100 */
[C---:B------:R-:W-:Y:S01]  /*05a0*/  IMAD R0, R3.reuse, -0x800000, R0 ;  /* 0xff80000003007824 */ /* 0x040fe200078e0200 */
[----:B0-----:R-:W-:-:S05]  /*05b0*/  IADD3 R8, PT, PT, R3, 0x7f, -R12 ;  /* 0x0000007f03087810 */ /* 0x001fca0007ffe80c */
[----:B------:R-:W-:Y:S02]  /*05c0*/  IMAD.IADD R8, R8, 0x1, R7 ;  /* 0x0000000108087824 */ /* 0x000fe400078e0207 */
[----:B-1----:R-:W-:-:S04]  /*05d0*/  FFMA R10, R9, R11, 1 ;  /* 0x3f800000090a7423 */ /* 0x002fc8000000000b */
        /* <DEDUP_REMOVED lines=20> */
[CCC-:B------:R-:W-:Y:S01]  /*0720*/  FFMA.RM R8, R14.reuse, R10.reuse, R9.reuse ;  /* 0x0000000a0e087223 */ /* 0x1c0fe20000004009 */
[C---:B------:R-:W-:Y:S02]  /*0730*/  ISETP.NE.AND P2, PT, R11.reuse, RZ, PT ;  /* 0x000000ff0b00720c */ /* 0x040fe40003f45270 */
[----:B------:R-:W-:Y:S02]  /*0740*/  ISETP.NE.AND P1, PT, R11, RZ, PT ;  /* 0x000000ff0b00720c */ /* 0x000fe40003f25270 */
[----:B------:R-:W-:Y:S01]  /*0750*/  LOP3.LUT R7, R3, 0x7fffff, RZ, 0xc0, !PT ;  /* 0x007fffff03077812 */ /* 0x000fe200078ec0ff */
[----:B------:R-:W-:Y:S01]  /*0760*/  FFMA.RP R3, R14, R10, R9 ;  /* 0x0000000a0e037223 */ /* 0x000fe20000008009 */
[----:B------:R-:W-:Y:S02]  /*0770*/  VIADD R10, R11, 0x20 ;  /* 0x000000200b0a7836 */ /* 0x000fe40000000000 */
[----:B------:R-:W-:Y:S01]  /*0780*/  LOP3.LUT R7, R7, 0x800000, RZ, 0xfc, !PT ;  /* 0x0080000007077812 */ /* 0x000fe200078efcff */
[----:B------:R-:W-:Y:S01]  /*0790*/  IMAD.MOV R9, RZ, RZ, -R11 ;  /* 0x000000ffff097224 */ /* 0x000fe200078e0a0b */
[----:B------:R-:W-:-:S02]  /*07a0*/  FSETP.NEU.FTZ.AND P0, PT, R3, R8, PT ;  /* 0x000000080300720b */ /* 0x000fc40003f1d000 */
[----:B------:R-:W-:Y:S02]  /*07b0*/  SHF.L.U32 R10, R7, R10, RZ ;  /* 0x0000000a070a7219 */ /* 0x000fe400000006ff */
[----:B------:R-:W-:Y:S02]  /*07c0*/  SEL R8, R9, RZ, P2 ;  /* 0x000000ff09087207 */ /* 0x000fe40001000000 */
[----:B------:R-:W-:Y:S02]  /*07d0*/  ISETP.NE.AND P1, PT, R10, RZ, P1 ;  /* 0x000000ff0a00720c */ /* 0x000fe40000f25270 */
[----:B------:R-:W-:Y:S02]  /*07e0*/  SHF.R.U32.HI R8, RZ, R8, R7 ;  /* 0x00000008ff087219 */ /* 0x000fe40000011607 */
[----:B------:R-:W-:Y:S02]  /*07f0*/  PLOP3.LUT P0, PT, P0, P1, PT, 0xf8, 0x8f ;  /* 0x00000000008f781c */ /* 0x000fe40000703f70 */
[----:B------:R-:W-:-:S02]  /*0800*/  SHF.R.U32.HI R10, RZ, 0x1, R8 ;  /* 0x00000001ff0a7819 */ /* 0x000fc40000011608 */
[----:B------:R-:W-:-:S04]  /*0810*/  SEL R3, RZ, 0x1, !P0 ;  /* 0x00000001ff037807 */ /* 0x000fc80004000000 */
[----:B------:R-:W-:-:S04]  /*0820*/  LOP3.LUT R3, R3, 0x1, R10, 0xf8, !PT ;  /* 0x0000000103037812 */ /* 0x000fc800078ef80a */
[----:B------:R-:W-:-:S05]  /*0830*/  LOP3.LUT R3, R3, R8, RZ, 0xc0, !PT ;  /* 0x0000000803037212 */ /* 0x000fca00078ec0ff */
[----:B------:R-:W-:-:S05]  /*0840*/  IMAD.IADD R3, R10, 0x1, R3 ;  /* 0x000000010a037824 */ /* 0x000fca00078e0203 */
[----:B------:R-:W-:Y:S01]  /*0850*/  LOP3.LUT R0, R3, R0, RZ, 0xfc, !PT ;  /* 0x0000000003007212 */ /* 0x000fe200078efcff */
[----:B------:R-:W-:Y:S06]  /*0860*/  BRA `(.L_x_85) ;  /* 0x0000000000107947 */ /* 0x000fec0003800000 */
.L_x_84:
[----:B------:R-:W-:-:S04]  /*0870*/  LOP3.LUT R0, R0, 0x80000000, RZ, 0xc0, !PT ;  /* 0x8000000000007812 */ /* 0x000fc800078ec0ff */
[----:B------:R-:W-:Y:S01]  /*0880*/  LOP3.LUT R0, R0, 0x7f800000, RZ, 0xfc, !PT ;  /* 0x7f80000000007812 */ /* 0x000fe200078efcff */
[----:B------:R-:W-:Y:S06]  /*0890*/  BRA `(.L_x_85) ;  /* 0x0000000000047947 */ /* 0x000fec0003800000 */
.L_x_83:
[----:B------:R-:W-:-:S07]  /*08a0*/  IMAD R0, R8, 0x800000, R0 ;  /* 0x0080000008007824 */ /* 0x000fce00078e0200 */
.L_x_85:
[----:B------:R-:W-:Y:S05]  /*08b0*/  BSYNC.RECONVERGENT B2 ;  /* 0x0000000000027941 */ /* 0x000fea0003800200 */
.L_x_82:
[----:B------:R-:W-:Y:S05]  /*08c0*/  BRA `(.L_x_86) ;  /* 0x0000000000207947 */ /* 0x000fea0003800000 */
.L_x_81:
[----:B------:R-:W-:-:S04]  /*08d0*/  LOP3.LUT R0, R3, 0x80000000, R0, 0x48, !PT ;  /* 0x8000000003007812 */ /* 0x000fc800078e4800 */
[----:B------:R-:W-:Y:S01]  /*08e0*/  LOP3.LUT R0, R0, 0x7f800000, RZ, 0xfc, !PT ;  /* 0x7f80000000007812 */ /* 0x000fe200078efcff */
[----:B------:R-:W-:Y:S06]  /*08f0*/  BRA `(.L_x_86) ;  /* 0x0000000000147947 */ /* 0x000fec0003800000 */
.L_x_80:
[----:B------:R-:W-:Y:S01]  /*0900*/  LOP3.LUT R0, R3, 0x80000000, R0, 0x48, !PT ;  /* 0x8000000003007812 */ /* 0x000fe200078e4800 */
[----:B------:R-:W-:Y:S06]  /*0910*/  BRA `(.L_x_86) ;  /* 0x00000000000c7947 */ /* 0x000fec0003800000 */
.L_x_79:
[----:B------:R-:W0:Y:S01]  /*0920*/  MUFU.RSQ R0, -QNAN ;  /* 0xffc0000000007908 */ /* 0x000e220000001400 */
[----:B------:R-:W-:Y:S05]  /*0930*/  BRA `(.L_x_86) ;  /* 0x0000000000047947 */ /* 0x000fea0003800000 */
.L_x_78:
[----:B------:R-:W-:-:S07]  /*0940*/  FADD.FTZ R0, R0, R3 ;  /* 0x0000000300007221 */ /* 0x000fce0000010000 */
.L_x_86:
[----:B------:R-:W-:Y:S05]  /*0950*/  BSYNC.RECONVERGENT B1 ;  /* 0x0000000000017941 */ /* 0x000fea0003800200 */
.L_x_76:
[----:B------:R-:W-:-:S04]  /*0960*/  IMAD.MOV.U32 R7, RZ, RZ, 0x0 ;  /* 0x00000000ff077424 */ /* 0x000fc800078e00ff */
[----:B0-----:R-:W-:Y:S05]  /*0970*/  RET.REL.NODEC R6 `(_Z8quantizePfifi) ;  /* 0xfffffff406a07950 */ /* 0x001fea0003c3ffff */
.L_x_87:
        /* <DEDUP_REMOVED lines=16> */
.L_x_94:


//--------------------- .text._Z7conv3x3PhS_iiPf  --------------------------
	.section	.text._Z7conv3x3PhS_iiPf,"ax",@progbits
	.align	128
        .global         _Z7conv3x3PhS_iiPf
        .type           _Z7conv3x3PhS_iiPf,@function
        .size           _Z7conv3x3PhS_iiPf,(.L_x_115 - _Z7conv3x3PhS_iiPf)
        .other          _Z7conv3x3PhS_iiPf,@"STO_CUDA_ENTRY STV_DEFAULT"
_Z7conv3x3PhS_iiPf:
.text._Z7conv3x3PhS_iiPf:
[----:B------:R-:W-:Y:S01]  /*0000*/  LDC R1, c[0x0][0x37c] ;  /* 0x0000df00ff017b82 */ /* 0x000fe20000000800 */
[----:B------:R-:W0:Y:S07]  /*0010*/  S2R R5, SR_CTAID.Y ;  /* 0x0000000000057919 */ /* 0x000e2e0000002600 */
[----:B------:R-:W1:Y:S01]  /*0020*/  LDC.64 R2, c[0x0][0x390] ;  /* 0x0000e400ff027b82 */ /* 0x000e620000000a00 */
[----:B------:R-:W2:Y:S01]  /*0030*/  LDCU UR4, c[0x0][0x360] ;  /* 0x00006c00ff0477ac */ /* 0x000ea20008000800 */
[----:B------:R-:W0:Y:S01]  /*0040*/  S2R R0, SR_TID.Y ;  /* 0x0000000000007919 */ /* 0x000e220000002200 */
[----:B------:R-:W0:Y:S01]  /*0050*/  LDCU UR5, c[0x0][0x364] ;  /* 0x00006c80ff0577ac */ /* 0x000e220008000800 */
[----:B------:R-:W2:Y:S01]  /*0060*/  S2R R8, SR_CTAID.X ;  /* 0x0000000000087919 */ /* 0x000ea20000002500 */
[----:B------:R-:W2:Y:S01]  /*0070*/  S2R R7, SR_TID.X ;  /* 0x0000000000077919 */ /* 0x000ea20000002100 */
[----:B-1----:R-:W-:-:S04]  /*0080*/  IMAD R16, R2, R3, RZ ;  /* 0x0000000302107224 */ /* 0x002fc800078e02ff */
[----:B------:R-:W-:Y:S02]  /*0090*/  IMAD.SHL.U32 R16, R16, 0x4, RZ ;  /* 0x0000000410107824 */ /* 0x000fe400078e00ff */
[----:B0-----:R-:W-:-:S04]  /*00a0*/  IMAD R5, R5, UR5, R0 ;  /* 0x0000000505057c24 */ /* 0x001fc8000f8e0200 */
[----:B------:R-:W-:Y:S02]  /*00b0*/  IMAD R2, R5, R2, RZ ;  /* 0x0000000205027224 */ /* 0x000fe400078e02ff */
[----:B--2---:R-:W-:-:S04]  /*00c0*/  IMAD R8, R8, UR4, R7 ;  /* 0x0000000408087c24 */ /* 0x004fc8000f8e0207 */
[----:B------:R-:W-:-:S05]  /*00d0*/  IMAD R11, R2, 0x4, R8 ;  /* 0x00000004020b7824 */ /* 0x000fca00078e0208 */
[----:B------:R-:W-:-:S13]  /*00e0*/  ISETP.GE.AND P0, PT, R11, R16, PT ;  /* 0x000000100b00720c */ /* 0x000fda0003f06270 */
[----:B------:R-:W-:Y:S05]  /*00f0*/  @P0 EXIT ;  /* 0x000000000000094d */ /* 0x000fea0003800000 */
[----:B------:R-:W-:Y:S01]  /*0100*/  IMAD.MOV R5, RZ, RZ, -R3 ;  /* 0x000000ffff057224 */ /* 0x000fe200078e0a03 */
[----:B------:R-:W-:Y:S01]  /*0110*/  LEA R17, R2, 0xfffffffc, 0x2 ;  /* 0xfffffffc02117811 */ /* 0x000fe200078e10ff */
[----:B------:R-:W0:Y:S02]  /*0120*/  LDCU.64 UR4, c[0x0][0x358] ;  /* 0x00006b00ff0477ac */ /* 0x000e240008000a00 */
[----:B------:R-:W-:-:S04]  /*0130*/  IMAD R0, R5, 0x4, R8 ;  /* 0x0000000405007824 */ /* 0x000fc800078e0208 */
[----:B------:R-:W-:Y:S02]  /*0140*/  IMAD.IADD R9, R0, 0x1, R17 ;  /* 0x0000000100097824 */ /* 0x000fe400078e0211 */
[----:B------:R-:W-:-:S03]  /*0150*/  IMAD R19, R2, 0x4, R0 ;  /* 0x0000000402137824 */ /* 0x000fc600078e0200 */
[-C--:B------:R-:W-:Y:S02]  /*0160*/  ISETP.GE.AND P1, PT, R9, R16.reuse, PT ;  /* 0x000000100900720c */ /* 0x080fe40003f26270 */
[----:B------:R-:W-:Y:S02]  /*0170*/  ISETP.GE.AND P0, PT, R19, R16, PT ;  /* 0x000000101300720c */ /* 0x000fe40003f06270 */
[----:B------:R-:W-:Y:S02]  /*0180*/  ISETP.LT.OR P1, PT, R9, RZ, P1 ;  /* 0x000000ff0900720c */ /* 0x000fe40000f21670 */
[----:B------:R-:W-:-:S11]  /*0190*/  ISETP.LT.OR P0, PT, R19, RZ, P0 ;  /* 0x000000ff1300720c */ /* 0x000fd60000701670 */
[----:B------:R-:W1:Y:S08]  /*01a0*/  @!P1 LDC.64 R14, c[0x0][0x380] ;  /* 0x0000e000ff0e9b82 */ /* 0x000e700000000a00 */
[----:B------:R-:W2:Y:S08]  /*01b0*/  @!P0 LDC.64 R4, c[0x0][0x380] ;  /* 0x0000e000ff048b82 */ /* 0x000eb00000000a00 */
[----:B------:R-:W3:Y:S01]  /*01c0*/  @!P1 LDC.64 R12, c[0x0][0x398] ;  /* 0x0000e600ff0c9b82 */ /* 0x000ee20000000a00 */
[----:B-1----:R-:W-:-:S07]  /*01d0*/  @!P1 IADD3 R14, P2, PT, R9, R14, RZ ;  /* 0x0000000e090e9210 */ /* 0x002fce0007f5e0ff */
[----:B------:R-:W1:Y:S01]  /*01e0*/  @!P0 LDC.64 R6, c[0x0][0x398] ;  /* 0x0000e600ff068b82 */ /* 0x000e620000000a00 */
[----:B------:R-:W-:-:S05]  /*01f0*/  @!P1 IMAD.X R15, RZ, RZ, R15, P2 ;  /* 0x000000ffff0f9224 */ /* 0x000fca00010e060f */
[----:B0-----:R-:W4:Y:S01]  /*0200*/  @!P1 LDG.E.U8 R14, desc[UR4][R14.64] ;  /* 0x000000040e0e9981 */ /* 0x001f22000c1e1100 */
[----:B--2---:R-:W-:-:S03]  /*0210*/  @!P0 IADD3 R4, P2, PT, R19, R4, RZ ;  /* 0x0000000413048210 */ /* 0x004fc60007f5e0ff */
[----:B---3--:R0:W2:Y:S02]  /*0220*/  @!P1 LDG.E R0, desc[UR4][R12.64] ;  /* 0x000000040c009981 */ /* 0x0080a4000c1e1900 */
[----:B------:R-:W-:-:S05]  /*0230*/  @!P0 IMAD.X R5, RZ, RZ, R5, P2 ;  /* 0x000000ffff058224 */ /* 0x000fca00010e0605 */
[----:B------:R-:W3:Y:S04]  /*0240*/  @!P0 LDG.E.U8 R4, desc[UR4][R4.64] ;  /* 0x0000000404048981 */ /* 0x000ee8000c1e1100 */
[----:B-1----:R1:W5:Y:S01]  /*0250*/  @!P0 LDG.E R25, desc[UR4][R6.64+0x4] ;  /* 0x0000040406198981 */ /* 0x002362000c1e1900 */
[----:B------:R-:W-:Y:S01]  /*0260*/  VIADD R27, R9, 0x8 ;  /* 0x00000008091b7836 */ /* 0x000fe20000000000 */
[C---:B------:R-:W-:Y:S01]  /*0270*/  ISETP.GE.AND P6, PT, R11.reuse, RZ, PT ;  /* 0x000000ff0b00720c */ /* 0x040fe20003fc6270 */
[C---:B------:R-:W-:Y:S02]  /*0280*/  VIADD R23, R11.reuse, 0xfffffffc ;  /* 0xfffffffc0b177836 */ /* 0x040fe40000000000 */
[----:B------:R-:W-:Y:S01]  /*0290*/  VIADD R21, R11, 0x4 ;  /* 0x000000040b157836 */ /* 0x000fe20000000000 */
[-C--:B------:R-:W-:Y:S01]  /*02a0*/  ISETP.GE.AND P5, PT, R27, R16.reuse, PT ;  /* 0x000000101b00720c */ /* 0x080fe20003fa6270 */
[----:B------:R-:W-:Y:S01]  /*02b0*/  IMAD R8, R3, 0x4, R8 ;  /* 0x0000000403087824 */ /* 0x000fe200078e0208 */
[-C--:B------:R-:W-:Y:S01]  /*02c0*/  ISETP.GE.AND P4, PT, R23, R16.reuse, PT ;  /* 0x000000101700720c */ /* 0x080fe20003f86270 */
[----:B------:R-:W-:Y:S01]  /*02d0*/  IMAD.MOV.U32 R10, RZ, RZ, RZ ;  /* 0x000000ffff0a7224 */ /* 0x000fe200078e00ff */
[----:B------:R-:W-:Y:S01]  /*02e0*/  ISETP.LT.OR P5, PT, R27, RZ, P5 ;  /* 0x000000ff1b00720c */ /* 0x000fe20002fa1670 */
[--C-:B------:R-:W-:Y:S01]  /*02f0*/  IMAD.IADD R17, R17, 0x1, R8.reuse ;  /* 0x0000000111117824 */ /* 0x100fe200078e0208 */
[----:B------:R-:W-:Y:S01]  /*0300*/  ISETP.LT.OR P4, PT, R23, RZ, P4 ;  /* 0x000000ff1700720c */ /* 0x000fe20002781670 */
[----:B------:R-:W-:Y:S01]  /*0310*/  IMAD R19, R2, 0x4, R8 ;  /* 0x0000000402137824 */ /* 0x000fe200078e0208 */
[-C--:B------:R-:W-:Y:S01]  /*0320*/  ISETP.GE.AND P3, PT, R21, R16.reuse, PT ;  /* 0x000000101500720c */ /* 0x080fe20003f66270 */
[----:B------:R-:W5:Y:S01]  /*0330*/  @P6 LDC.64 R8, c[0x0][0x380] ;  /* 0x0000e000ff086b82 */ /* 0x000f620000000a00 */
[----:B------:R-:W-:-:S02]  /*0340*/  ISETP.GE.AND P2, PT, R17, R16, PT ;  /* 0x000000101100720c */ /* 0x000fc40003f46270 */
[----:B------:R-:W-:Y:S02]  /*0350*/  ISETP.LT.OR P3, PT, R21, RZ, P3 ;  /* 0x000000ff1500720c */ /* 0x000fe40001f61670 */
[----:B------:R-:W-:-:S03]  /*0360*/  ISETP.LT.OR P2, PT, R17, RZ, P2 ;  /* 0x000000ff1100720c */ /* 0x000fc60001741670 */
[----:B0-----:R-:W0:Y:S08]  /*0370*/  @!P5 LDC.64 R12, c[0x0][0x380] ;  /* 0x0000e000ff0cdb82 */ /* 0x001e300000000a00 */
[----:B-1----:R-:W1:Y:S01]  /*0380*/  @!P3 LDC.64 R6, c[0x0][0x380] ;  /* 0x0000e000ff06bb82 */ /* 0x002e620000000a00 */
[----:B----4-:R-:W-:-:S07]  /*0390*/  @!P1 I2FP.F32.U32 R3, R14 ;  /* 0x0000000e00039245 */ /* 0x010fce0000201000 */
[----:B------:R-:W4:Y:S01]  /*03a0*/  @!P4 LDC.64 R14, c[0x0][0x380] ;  /* 0x0000e000ff0ecb82 */ /* 0x000f220000000a00 */
[----:B--2---:R-:W-:Y:S01]  /*03b0*/  @!P1 FFMA R10, R0, R3, RZ ;  /* 0x00000003000a9223 */ /* 0x004fe200000000ff */
[----:B------:R-:W-:-:S04]  /*03c0*/  ISETP.GE.AND P1, PT, R19, R16, PT ;  /* 0x000000101300720c */ /* 0x000fc80003f26270 */
[----:B------:R-:W-:Y:S02]  /*03d0*/  ISETP.LT.OR P1, PT, R19, RZ, P1 ;  /* 0x000000ff1300720c */ /* 0x000fe40000f21670 */
[----:B---3--:R-:W-:Y:S02]  /*03e0*/  @!P0 I2FP.F32.U32 R0, R4 ;  /* 0x0000000400008245 */ /* 0x008fe40000201000 */
[----:B------:R-:W2:Y:S03]  /*03f0*/  @!P2 LDC.64 R4, c[0x0][0x380] ;  /* 0x0000e000ff04ab82 */ /* 0x000ea60000000a00 */
[----:B-----5:R-:W-:Y:S01]  /*0400*/  @!P0 FFMA R10, R25, R0, R10 ;  /* 0x00000000190a8223 */ /* 0x020fe2000000000a */
[----:B0-----:R-:W-:Y:S02]  /*0410*/  @!P5 IADD3 R12, P0, PT, R27, R12, RZ ;  /* 0x0000000c1b0cd210 */ /* 0x001fe40007f1e0ff */
[----:B------:R-:W-:-:S02]  /*0420*/  P2R R0, PR, RZ, 0x20 ;  /* 0x00000020ff007803 */ /* 0x000fc40000000000 */
[----:B------:R-:W0:Y:S01]  /*0430*/  @P6 LDC.64 R24, c[0x0][0x398] ;  /* 0x0000e600ff186b82 */ /* 0x000e220000000a00 */
[----:B------:R-:W-:Y:S01]  /*0440*/  @!P5 IMAD.X R13, RZ, RZ, R13, P0 ;  /* 0x000000ffff0dd224 */ /* 0x000fe200000e060d */
[----:B----4-:R-:W-:-:S06]  /*0450*/  @!P4 IADD3 R14, P0, PT, R23, R14, RZ ;  /* 0x0000000e170ec210 */ /* 0x010fcc0007f1e0ff */
[----:B------:R-:W3:Y:S01]  /*0460*/  @!P1 LDC.64 R2, c[0x0][0x380] ;  /* 0x0000e000ff029b82 */ /* 0x000ee20000000a00 */
[----:B------:R-:W-:Y:S01]  /*0470*/  @!P4 IMAD.X R15, RZ, RZ, R15, P0 ;  /* 0x000000ffff0fc224 */ /* 0x000fe200000e060f */
[----:B------:R-:W-:-:S04]  /*0480*/  @P6 IADD3 R8, P0, PT, R11, R8, RZ ;  /* 0x000000080b086210 */ /* 0x000fc80007f1e0ff */
[----:B------:R-:W4:Y:S01]  /*0490*/  @!P4 LDG.E.U8 R14, desc[UR4][R14.64] ;  /* 0x000000040e0ec981 */ /* 0x000f22000c1e1100 */
[----:B------:R-:W-:Y:S01]  /*04a0*/  @P6 IMAD.X R9, RZ, RZ, R9, P0 ;  /* 0x000000ffff096224 */ /* 0x000fe200000e0609 */
[----:B-1----:R-:W-:Y:S01]  /*04b0*/  @!P3 IADD3 R6, P0, PT, R21, R6, RZ ;  /* 0x000000061506b210 */ /* 0x002fe20007f1e0ff */
[----:B------:R-:W1:Y:S04]  /*04c0*/  @!P3 LDC.64 R22, c[0x0][0x398] ;  /* 0x0000e600ff16bb82 */ /* 0x000e680000000a00 */
[----:B------:R-:W-:Y:S01]  /*04d0*/  @!P3 IMAD.X R7, RZ, RZ, R7, P0 ;  /* 0x000000ffff07b224 */ /* 0x000fe200000e0607 */
[C---:B--2---:R-:W-:Y:S01]  /*04e0*/  @!P2 IADD3 R4, P0, PT, R17.reuse, R4, RZ ;  /* 0x000000041104a210 */ /* 0x044fe20007f1e0ff */
[----:B------:R-:W-:Y:S01]  /*04f0*/  VIADD R17, R17, 0x8 ;  /* 0x0000000811117836 */ /* 0x000fe20000000000 */
[----:B0-----:R-:W2:Y:S03]  /*0500*/  @P6 LDG.E R25, desc[UR4][R24.64+0x10] ;  /* 0x0000100418196981 */ /* 0x001ea6000c1e1900 */
[----:B------:R-:W-:Y:S01]  /*0510*/  @!P2 IMAD.X R5, RZ, RZ, R5, P0 ;  /* 0x000000ffff05a224 */ /* 0x000fe200000e0605 */
[----:B------:R-:W0:Y:S01]  /*0520*/  @!P2 LDC.64 R26, c[0x0][0x398] ;  /* 0x0000e600ff1aab82 */ /* 0x000e220000000a00 */
[----:B------:R-:W5:Y:S01]  /*0530*/  @!P3 LDG.E.U8 R6, desc[UR4][R6.64] ;  /* 0x000000040606b981 */ /* 0x000f62000c1e1100 */
[----:B---3--:R-:W-:-:S03]  /*0540*/  @!P1 IADD3 R2, P0, PT, R19, R2, RZ ;  /* 0x0000000213029210 */ /* 0x008fc60007f1e0ff */
[----:B------:R-:W3:Y:S02]  /*0550*/  @!P2 LDG.E.U8 R4, desc[UR4][R4.64] ;  /* 0x000000040404a981 */ /* 0x000ee4000c1e1100 */
[----:B------:R-:W-:Y:S01]  /*0560*/  @!P1 IMAD.X R3, RZ, RZ, R3, P0 ;  /* 0x000000ffff039224 */ /* 0x000fe200000e0603 */
[C---:B------:R-:W-:Y:S01]  /*0570*/  ISETP.GE.AND P0, PT, R17.reuse, R16, PT ;  /* 0x000000101100720c */ /* 0x040fe20003f06270 */
[----:B------:R-:W0:Y:S01]  /*0580*/  @!P1 LDC.64 R28, c[0x0][0x398] ;  /* 0x0000e600ff1c9b82 */ /* 0x000e220000000a00 */
[----:B-1----:R-:W2:Y:S02]  /*0590*/  @!P3 LDG.E R23, desc[UR4][R22.64+0x14] ;  /* 0x000014041617b981 */ /* 0x002ea4000c1e1900 */
[C---:B------:R-:W-:Y:S02]  /*05a0*/  ISETP.LT.OR P0, PT, R17.reuse, RZ, P0 ;  /* 0x000000ff1100720c */ /* 0x040fe40000701670 */
[----:B------:R-:W2:Y:S04]  /*05b0*/  @!P1 LDG.E.U8 R2, desc[UR4][R2.64] ;  /* 0x0000000402029981 */ /* 0x000ea8000c1e1100 */
[----:B0-----:R-:W2:Y:S07]  /*05c0*/  @!P2 LDG.E R27, desc[UR4][R26.64+0x18] ;  /* 0x000018041a1ba981 */ /* 0x001eae000c1e1900 */
[----:B------:R-:W0:Y:S01]  /*05d0*/  @!P0 LDC.64 R20, c[0x0][0x380] ;  /* 0x0000e000ff148b82 */ /* 0x000e220000000a00 */
[----:B------:R-:W2:Y:S01]  /*05e0*/  @!P1 LDG.E R29, desc[UR4][R28.64+0x1c] ;  /* 0x00001c041c1d9981 */ /* 0x000ea2000c1e1900 */
[----:B0-----:R-:W-:-:S06]  /*05f0*/  @!P0 IADD3 R20, P5, PT, R17, R20, RZ ;  /* 0x0000001411148210 */ /* 0x001fcc0007fbe0ff */
[----:B------:R-:W0:Y:S01]  /*0600*/  @!P4 LDC.64 R16, c[0x0][0x398] ;  /* 0x0000e600ff10cb82 */ /* 0x000e220000000a00 */
[----:B------:R-:W-:Y:S01]  /*0610*/  @!P0 IMAD.X R21, RZ, RZ, R21, P5 ;  /* 0x000000ffff158224 */ /* 0x000fe200028e0615 */
[----:B------:R-:W-:Y:S02]  /*0620*/  ISETP.NE.AND P5, PT, R0, RZ, PT ;  /* 0x000000ff0000720c */ /* 0x000fe40003fa5270 */
[----:B------:R1:W2:Y:S04]  /*0630*/  @P6 LDG.E.U8 R0, desc[UR4][R8.64] ;  /* 0x0000000408006981 */ /* 0x0002a8000c1e1100 */
[----:B------:R-:W2:Y:S07]  /*0640*/  @!P0 LDG.E.U8 R20, desc[UR4][R20.64] ;  /* 0x0000000414148981 */ /* 0x000eae000c1e1100 */
[----:B------:R-:W1:Y:S01]  /*0650*/  @!P5 LDC.64 R18, c[0x0][0x398] ;  /* 0x0000e600ff12db82 */ /* 0x000e620000000a00 */
[----:B------:R-:W2:Y:S04]  /*0660*/  @!P5 LDG.E.U8 R12, desc[UR4][R12.64] ;  /* 0x000000040c0cd981 */ /* 0x000ea8000c1e1100 */
[----:B0-----:R-:W2:Y:S03]  /*0670*/  @!P4 LDG.E R17, desc[UR4][R16.64+0xc] ;  /* 0x00000c041011c981 */ /* 0x001ea6000c1e1900 */
[----:B-1----:R-:W0:Y:S01]  /*0680*/  @!P0 LDC.64 R8, c[0x0][0x398] ;  /* 0x0000e600ff088b82 */ /* 0x002e220000000a00 */
[----:B------:R-:W2:Y:S04]  /*0690*/  @!P5 LDG.E R19, desc[UR4][R18.64+0x8] ;  /* 0x000008041213d981 */ /* 0x000ea8000c1e1900 */
[----:B0-----:R-:W2:Y:S01]  /*06a0*/  @!P0 LDG.E R9, desc[UR4][R8.64+0x20] ;  /* 0x0000200408098981 */ /* 0x001ea2000c1e1900 */
[----:B------:R-:W-:Y:S01]  /*06b0*/  BSSY.RECONVERGENT B0, `(.L_x_88) ;  /* 0x0000016000007945 */ /* 0x000fe20003800200 */
[----:B----4-:R-:W-:-:S02]  /*06c0*/  @!P4 I2FP.F32.U32 R14, R14 ;  /* 0x0000000e000ec245 */ /* 0x010fc40000201000 */
[----:B-----5:R-:W-:Y:S02]  /*06d0*/  @!P3 I2FP.F32.U32 R6, R6 ;  /* 0x000000060006b245 */ /* 0x020fe40000201000 */
[----:B---3--:R-:W-:Y:S02]  /*06e0*/  @!P2 I2FP.F32.U32 R4, R4 ;  /* 0x000000040004a245 */ /* 0x008fe40000201000 */
[----:B--2---:R-:W-:Y:S02]  /*06f0*/  @!P1 I2FP.F32.U32 R2, R2 ;  /* 0x0000000200029245 */ /* 0x004fe40000201000 */
[----:B------:R-:W-:Y:S02]  /*0700*/  @P6 I2FP.F32.U32 R0, R0 ;  /* 0x0000000000006245 */ /* 0x000fe40000201000 */
[----:B------:R-:W-:Y:S02]  /*0710*/  @!P5 I2FP.F32.U32 R12, R12 ;  /* 0x0000000c000cd245 */ /* 0x000fe40000201000 */
[----:B------:R-:W-:-:S03]  /*0720*/  @!P0 I2FP.F32.U32 R20, R20 ;  /* 0x0000001400148245 */ /* 0x000fc60000201000 */
[----:B------:R-:W-:-:S04]  /*0730*/  @!P5 FFMA R10, R19, R12, R10 ;  /* 0x0000000c130ad223 */ /* 0x000fc8000000000a */
[----:B------:R-:W-:-:S04]  /*0740*/  @!P4 FFMA R10, R17, R14, R10 ;  /* 0x0000000e110ac223 */ /* 0x000fc8000000000a */
[----:B------:R-:W-:-:S04]  /*0750*/  @P6 FFMA R10, R25, R0, R10 ;  /* 0x00000000190a6223 */ /* 0x000fc8000000000a */
[----:B------:R-:W-:-:S04]  /*0760*/  @!P3 FFMA R10, R23, R6, R10 ;  /* 0x00000006170ab223 */ /* 0x000fc8000000000a */
[----:B------:R-:W-:-:S04]  /*0770*/  @!P2 FFMA R10, R27, R4, R10 ;  /* 0x000000041b0aa223 */ /* 0x000fc8000000000a */
[----:B------:R-:W-:-:S04]  /*0780*/  @!P1 FFMA R10, R29, R2, R10 ;  /* 0x000000021d0a9223 */ /* 0x000fc8000000000a */
[----:B------:R-:W-:-:S05]  /*0790*/  @!P0 FFMA R10, R9, R20, R10 ;  /* 0x00000014090a8223 */ /* 0x000fca000000000a */
[----:B------:R-:W-:Y:S01]  /*07a0*/  FSETP.GT.AND P0, PT, R10, 255, PT ;  /* 0x437f00000a00780b */ /* 0x000fe20003f04000 */
[----:B------:R-:W-:-:S12]  /*07b0*/  IMAD.MOV.U32 R0, RZ, RZ, 0xff ;  /* 0x000000ffff007424 */ /* 0x000fd800078e00ff */
[----:B------:R-:W-:Y:S05]  /*07c0*/  @P0 BRA `(.L_x_89) ;  /* 0x0000000000100947 */ /* 0x000fea0003800000 */
[----:B------:R-:W-:Y:S02]  /*07d0*/  FSETP.GEU.AND P0, PT, R10, RZ, PT ;  /* 0x000000ff0a00720b */ /* 0x000fe40003f0e000 */
[----:B------:R-:W-:-:S11]  /*07e0*/  PRMT R0, RZ, 0x7610, R0 ;  /* 0x00007610ff007816 */ /* 0x000fd60000000000 */
[----:B------:R-:W0:Y:S02]  /*07f0*/  @P0 F2I.U32.TRUNC.NTZ R10, R10 ;  /* 0x0000000a000a0305 */ /* 0x000e24000020f000 */
[----:B0-----:R-:W-:-:S07]  /*0800*/  @P0 PRMT R0, R10, 0x7610, R0 ;  /* 0x000076100a000816 */ /* 0x001fce0000000000 */
.L_x_89:
[----:B------:R-:W-:Y:S05]  /*0810*/  BSYNC.RECONVERGENT B0 ;  /* 0x0000000000007941 */ /* 0x000fea0003800200 */
.L_x_88:
[----:B------:R-:W0:Y:S02]  /*0820*/  LDCU.64 UR6, c[0x0][0x388] ;  /* 0x00007100ff0677ac */ /* 0x000e240008000a00 */
[----:B0-----:R-:W-:-:S04]  /*0830*/  IADD3 R2, P0, PT, R11, UR6, RZ ;  /* 0x000000060b027c10 */ /* 0x001fc8000ff1e0ff */
[----:B------:R-:W-:-:S05]  /*0840*/  LEA.HI.X.SX32 R3, R11, UR7, 0x1, P0 ;  /* 0x000000070b037c11 */ /* 0x000fca00080f0eff */
[----:B------:R-:W-:Y:S01]  /*0850*/  STG.E.U8 desc[UR4][R2.64], R0 ;  /* 0x0000000002007986 */ /* 0x000fe2000c101104 */
[----:B------:R-:W-:Y:S05]  /*0860*/  EXIT ;  /* 0x000000000000794d */ /* 0x000fea0003800000 */
.L_x_90:
        /* <DEDUP_REMOVED lines=9> */
.L_x_115:


//--------------------- .text._Z8setToValPhii     --------------------------
	.section	.text._Z8setToValPhii,"ax",@progbits
	.align	128
        .global         _Z8setToValPhii
        .type           _Z8setToValPhii,@function
        .size           _Z8setToValPhii,(.L_x_116 - _Z8setToValPhii)
        .other          _Z8setToValPhii,@"STO_CUDA_ENTRY STV_DEFAULT"
_Z8setToValPhii:
.text._Z8setToValPhii:
        /* <DEDUP_REMOVED lines=8> */
[----:B------:R-:W0:Y:S01]  /*0080*/  LDCU.64 UR6, c[0x0][0x380] ;  /* 0x00007000ff0677ac */ /* 0x000e220008000a00 */
[----:B------:R-:W1:Y:S01]  /*0090*/  LDC.U8 R5, c[0x0][0x38c] ;  /* 0x0000e300ff057b82 */ /* 0x000e620000000000 */
[----:B------:R-:W1:Y:S01]  /*00a0*/  LDCU.64 UR4, c[0x0][0x358] ;  /* 0x00006b00ff0477ac */ /* 0x000e620008000a00 */
[----:B0-----:R-:W-:-:S04]  /*00b0*/  IADD3 R2, P0, PT, R0, UR6, RZ ;  /* 0x0000000600027c10 */ /* 0x001fc8000ff1e0ff */
[----:B------:R-:W-:-:S05]  /*00c0*/  LEA.HI.X.SX32 R3, R0, UR7, 0x1, P0 ;  /* 0x0000000700037c11 */ /* 0x000fca00080f0eff */
[----:B-1----:R-:W-:Y:S01]  /*00d0*/  STG.E.U8 desc[UR4][R2.64], R5 ;  /* 0x0000000502007986 */ /* 0x002fe2000c101104 */
[----:B------:R-:W-:Y:S05]  /*00e0*/  EXIT ;  /* 0x000000000000794d */ /* 0x000fea0003800000 */
.L_x_91:
        /* <DEDUP_REMOVED lines=9> */
.L_x_116:


//--------------------- .nv.shared._Z9transposePfS_ii --------------------------
	.section	.nv.shared._Z9transposePfS_ii,"aw",@nobits
	.sectionflags	@""
	.align	4
.nv.shared._Z9transposePfS_ii:
	.zero		2112


//--------------------- .nv.shared.reserved.0     --------------------------
	.section	.nv.shared.reserved.0,"aw",@nobits
	.weak		__nv_reservedSMEM_offset_0_alias
	.size		__nv_reservedSMEM_offset_0_alias, 0, 64
	.other		__nv_reservedSMEM_offset_0_alias,@"STO_CUDA_RESERVED_SHARED STV_DEFAULT"
__nv_reservedSMEM_offset_0_alias:
	.zero		0
	.zero		64


//--------------------- .nv.constant0._Z9transposePfS_ii --------------------------
	.section	.nv.constant0._Z9transposePfS_ii,"a",@progbits
	.sectionflags	@""
	.align	4
.nv.constant0._Z9transposePfS_ii:
	.zero		920


//--------------------- .nv.constant0._Z5clampPhPfii --------------------------
	.section	.nv.constant0._Z5clampPhPfii,"a",@progbits
	.sectionflags	@""
	.align	4
.nv.constant0._Z5clampPhPfii:
	.zero		920


//--------------------- .nv.constant0._Z10UNpredict1Pfii --------------------------
	.section	.nv.constant0._Z10UNpredict1Pfii,"a",@progbits
	.sectionflags	@""
	.align	4
.nv.constant0._Z10UNpredict1Pfii:
	.zero		912


//--------------------- .nv.constant0._Z9UNupdate1Pfii --------------------------
	.section	.nv.constant0._Z9UNupdate1Pfii,"a",@progbits
	.sectionflags	@""
	.align	4
.nv.constant0._Z9UNupdate1Pfii:
	.zero		912


//--------------------- .nv.constant0._Z10UNpredict2Pfii --------------------------
	.section	.nv.constant0._Z10UNpredict2Pfii,"a",@progbits
	.sectionflags	@""
	.align	4
.nv.constant0._Z10UNpredict2Pfii:
	.zero		912


//--------------------- .nv.constant0._Z9UNupdate2Pfii --------------------------
	.section	.nv.constant0._Z9UNupdate2Pfii,"a",@progbits
	.sectionflags	@""
	.align	4
.nv.constant0._Z9UNupdate2Pfii:
	.zero		912


//--------------------- .nv.constant0._Z7UNscalePfii --------------------------
	.section	.nv.constant0._Z7UNscalePfii,"a",@progbits
	.sectionflags	@""
	.align	4
.nv.constant0._Z7UNscalePfii:
	.zero		912


//--------------------- .nv.constant0._Z6UNpackPfS_ii --------------------------
	.section	.nv.constant0._Z6UNpackPfS_ii,"a",@progbits
	.sectionflags	@""
	.align	4
.nv.constant0._Z6UNpackPfS_ii:
	.zero		920


//--------------------- .nv.constant0._Z7readOutPfS_ii --------------------------
	.section	.nv.constant0._Z7readOutPfS_ii,"a",@progbits
	.sectionflags	@""
	.align	4
.nv.constant0._Z7readOutPfS_ii:
	.zero		920


//--------------------- .nv.constant0._Z4packPfS_ii --------------------------
	.section	.nv.constant0._Z4packPfS_ii,"a",@progbits
	.sectionflags	@""
	.align	4
.nv.constant0._Z4packPfS_ii:
	.zero		920


//--------------------- .nv.constant0._Z5scalePfii --------------------------
	.section	.nv.constant0._Z5scalePfii,"a",@progbits
	.sectionflags	@""
	.align	4
.nv.constant0._Z5scalePfii:
	.zero		912


//--------------------- .nv.constant0._Z7update2Pfii --------------------------
	.section	.nv.constant0._Z7update2Pfii,"a",@progbits
	.sectionflags	@""
	.align	4
.nv.constant0._Z7update2Pfii:
	.zero		912


//--------------------- .nv.constant0._Z8predict2Pfii --------------------------
	.section	.nv.constant0._Z8predict2Pfii,"a",@progbits
	.sectionflags	@""
	.align	4
.nv.constant0._Z8predict2Pfii:
	.zero		912


//--------------------- .nv.constant0._Z7update1Pfii --------------------------
	.section	.nv.constant0._Z7update1Pfii,"a",@progbits
	.sectionflags	@""
	.align	4
.nv.constant0._Z7update1Pfii:
	.zero		912


//--------------------- .nv.constant0._Z8predict1Pfii --------------------------
	.section	.nv.constant0._Z8predict1Pfii,"a",@progbits
	.sectionflags	@""
	.align	4
.nv.constant0._Z8predict1Pfii:
	.zero		912


//--------------------- .nv.constant0._Z6readInPfPhii --------------------------
	.section	.nv.constant0._Z6readInPfPhii,"a",@progbits
	.sectionflags	@""
	.align	4
.nv.constant0._Z6readInPfPhii:
	.zero		920


//--------------------- .nv.constant0._Z8saturatePhS_iif --------------------------
	.section	.nv.constant0._Z8saturatePhS_iif,"a",@progbits
	.sectionflags	@""
	.align	4
.nv.constant0._Z8saturatePhS_iif:
	.zero		924


//--------------------- .nv.constant0._Z9greyscalePhS_ii --------------------------
	.section	.nv.constant0._Z9greyscalePhS_ii,"a",@progbits
	.sectionflags	@""
	.align	4
.nv.constant0._Z9greyscalePhS_ii:
	.zero		920


//--------------------- .nv.constant0._Z8brightenPhS_iif --------------------------
	.section	.nv.constant0._Z8brightenPhS_iif,"a",@progbits
	.sectionflags	@""
	.align	4
.nv.constant0._Z8brightenPhS_iif:
	.zero		924


//--------------------- .nv.constant0._Z8quantizePfifi --------------------------
	.section	.nv.constant0._Z8quantizePfifi,"a",@progbits
	.sectionflags	@""
	.align	4
.nv.constant0._Z8quantizePfifi:
	.zero		916


//--------------------- .nv.constant0._Z7conv3x3PhS_iiPf --------------------------
	.section	.nv.constant0._Z7conv3x3PhS_iiPf,"a",@progbits
	.sectionflags	@""
	.align	4
.nv.constant0._Z7conv3x3PhS_iiPf:
	.zero		928


//--------------------- .nv.constant0._Z8setToValPhii --------------------------
	.section	.nv.constant0._Z8setToValPhii,"a",@progbits
	.sectionflags	@""
	.align	4
.nv.constant0._Z8setToValPhii:
	.zero		912


//--------------------- SYMBOLS --------------------------

	.type		.nv.reservedSmem.offset0,@object
	.size		.nv.reservedSmem.offset0,0x4
	.type		.nv.reservedSmem.cap,@object
	.size		.nv.reservedSmem.cap,0x4
